	.headerflags	@"EF_CUDA_TEXMODE_UNIFIED EF_CUDA_64BIT_ADDRESS EF_CUDA_SM89 EF_CUDA_VIRTUAL_SM(EF_CUDA_SM89)"
	.elftype	@"ET_EXEC"


//--------------------- .nv.info                  --------------------------
	.section	.nv.info,"",@"SHT_CUDA_INFO"
	.align	4


	//----- nvinfo : EIATTR_REGCOUNT
	.align		4
        /*0000*/ 	.byte	0x04, 0x2f
        /*0002*/ 	.short	(.L_1 - .L_0)
	.align		4
.L_0:
        /*0004*/ 	.word	index@(triton__0d1d2d3d4d5d6d7d89101112de)
        /*0008*/ 	.word	0x00000040


	//----- nvinfo : EIATTR_MAX_STACK_SIZE
	.align		4
.L_1:
        /*000c*/ 	.byte	0x04, 0x23
        /*000e*/ 	.short	(.L_3 - .L_2)
	.align		4
.L_2:
        /*0010*/ 	.word	index@(triton__0d1d2d3d4d5d6d7d89101112de)
        /*0014*/ 	.word	0x00000000


	//----- nvinfo : EIATTR_MIN_STACK_SIZE
	.align		4
.L_3:
        /*0018*/ 	.byte	0x04, 0x12
        /*001a*/ 	.short	(.L_5 - .L_4)
	.align		4
.L_4:
        /*001c*/ 	.word	index@(triton__0d1d2d3d4d5d6d7d89101112de)
        /*0020*/ 	.word	0x00000000


	//----- nvinfo : EIATTR_FRAME_SIZE
	.align		4
.L_5:
        /*0024*/ 	.byte	0x04, 0x11
        /*0026*/ 	.short	(.L_7 - .L_6)
	.align		4
.L_6:
        /*0028*/ 	.word	index@(triton__0d1d2d3d4d5d6d7d89101112de)
        /*002c*/ 	.word	0x00000000
.L_7:


//--------------------- .nv.info.triton__0d1d2d3d4d5d6d7d89101112de --------------------------
	.section	.nv.info.triton__0d1d2d3d4d5d6d7d89101112de,"",@"SHT_CUDA_INFO"
	.align	4


	//----- nvinfo : EIATTR_CUDA_API_VERSION
	.align		4
        /*0000*/ 	.byte	0x04, 0x37
        /*0002*/ 	.short	(.L_9 - .L_8)
.L_8:
        /*0004*/ 	.word	0x0000007b


	//----- nvinfo : EIATTR_PARAM_CBANK
	.align		4
.L_9:
        /*0008*/ 	.byte	0x04, 0x0a
        /*000a*/ 	.short	(.L_11 - .L_10)
	.align		4
.L_10:
        /*000c*/ 	.word	index@(.nv.constant0.triton__0d1d2d3d4d5d6d7d89101112de)
        /*0010*/ 	.short	0x0160
        /*0012*/ 	.short	0x0054


	//----- nvinfo : EIATTR_CBANK_PARAM_SIZE
	.align		4
.L_11:
        /*0014*/ 	.byte	0x03, 0x19
        /*0016*/ 	.short	0x0054


	//----- nvinfo : EIATTR_KPARAM_INFO
	.align		4
        /*0018*/ 	.byte	0x04, 0x17
        /*001a*/ 	.short	(.L_13 - .L_12)
.L_12:
        /*001c*/ 	.word	0x00000000
        /*0020*/ 	.short	0x000c
        /*0022*/ 	.short	0x0050
        /*0024*/ 	.byte	0x00, 0xf0, 0x11, 0x00


	//----- nvinfo : EIATTR_KPARAM_INFO
	.align		4
.L_13:
        /*0028*/ 	.byte	0x04, 0x17
        /*002a*/ 	.short	(.L_15 - .L_14)
.L_14:
        /*002c*/ 	.word	0x00000000
        /*0030*/ 	.short	0x000b
        /*0032*/ 	.short	0x004c
        /*0034*/ 	.byte	0x00, 0xf0, 0x11, 0x00


	//----- nvinfo : EIATTR_KPARAM_INFO
	.align		4
.L_15:
        /*0038*/ 	.byte	0x04, 0x17
        /*003a*/ 	.short	(.L_17 - .L_16)
.L_16:
        /*003c*/ 	.word	0x00000000
        /*0040*/ 	.short	0x000a
        /*0042*/ 	.short	0x0048
        /*0044*/ 	.byte	0x00, 0xf0, 0x11, 0x00


	//----- nvinfo : EIATTR_KPARAM_INFO
	.align		4
.L_17:
        /*0048*/ 	.byte	0x04, 0x17
        /*004a*/ 	.short	(.L_19 - .L_18)
.L_18:
        /*004c*/ 	.word	0x00000000
        /*0050*/ 	.short	0x0009
        /*0052*/ 	.short	0x0044
        /*0054*/ 	.byte	0x00, 0xf0, 0x11, 0x00


	//----- nvinfo : EIATTR_KPARAM_INFO
	.align		4
.L_19:
        /*0058*/ 	.byte	0x04, 0x17
        /*005a*/ 	.short	(.L_21 - .L_20)
.L_20:
        /*005c*/ 	.word	0x00000000
        /*0060*/ 	.short	0x0008
        /*0062*/ 	.short	0x0040
        /*0064*/ 	.byte	0x00, 0xf0, 0x11, 0x00


	//----- nvinfo : EIATTR_KPARAM_INFO
	.align		4
.L_21:
        /*0068*/ 	.byte	0x04, 0x17
        /*006a*/ 	.short	(.L_23 - .L_22)
.L_22:
        /*006c*/ 	.word	0x00000000
        /*0070*/ 	.short	0x0007
        /*0072*/ 	.short	0x0038
        /*0074*/ 	.byte	0x00, 0xf0, 0x21, 0x00


	//----- nvinfo : EIATTR_KPARAM_INFO
	.align		4
.L_23:
        /*0078*/ 	.byte	0x04, 0x17
        /*007a*/ 	.short	(.L_25 - .L_24)
.L_24:
        /*007c*/ 	.word	0x00000000
        /*0080*/ 	.short	0x0006
        /*0082*/ 	.short	0x0030
        /*0084*/ 	.byte	0x00, 0xf0, 0x21, 0x00


	//----- nvinfo : EIATTR_KPARAM_INFO
	.align		4
.L_25:
        /*0088*/ 	.byte	0x04, 0x17
        /*008a*/ 	.short	(.L_27 - .L_26)
.L_26:
        /*008c*/ 	.word	0x00000000
        /*0090*/ 	.short	0x0005
        /*0092*/ 	.short	0x0028
        /*0094*/ 	.byte	0x00, 0xf0, 0x21, 0x00


	//----- nvinfo : EIATTR_KPARAM_INFO
	.align		4
.L_27:
        /*0098*/ 	.byte	0x04, 0x17
        /*009a*/ 	.short	(.L_29 - .L_28)
.L_28:
        /*009c*/ 	.word	0x00000000
        /*00a0*/ 	.short	0x0004
        /*00a2*/ 	.short	0x0020
        /*00a4*/ 	.byte	0x00, 0xf0, 0x21, 0x00


	//----- nvinfo : EIATTR_KPARAM_INFO
	.align		4
.L_29:
        /*00a8*/ 	.byte	0x04, 0x17
        /*00aa*/ 	.short	(.L_31 - .L_30)
.L_30:
        /*00ac*/ 	.word	0x00000000
        /*00b0*/ 	.short	0x0003
        /*00b2*/ 	.short	0x0018
        /*00b4*/ 	.byte	0x00, 0xf0, 0x21, 0x00


	//----- nvinfo : EIATTR_KPARAM_INFO
	.align		4
.L_31:
        /*00b8*/ 	.byte	0x04, 0x17
        /*00ba*/ 	.short	(.L_33 - .L_32)
.L_32:
        /*00bc*/ 	.word	0x00000000
        /*00c0*/ 	.short	0x0002
        /*00c2*/ 	.short	0x0010
        /*00c4*/ 	.byte	0x00, 0xf0, 0x21, 0x00


	//----- nvinfo : EIATTR_KPARAM_INFO
	.align		4
.L_33:
        /*00c8*/ 	.byte	0x04, 0x17
        /*00ca*/ 	.short	(.L_35 - .L_34)
.L_34:
        /*00cc*/ 	.word	0x00000000
        /*00d0*/ 	.short	0x0001
        /*00d2*/ 	.short	0x0008
        /*00d4*/ 	.byte	0x00, 0xf0, 0x21, 0x00


	//----- nvinfo : EIATTR_KPARAM_INFO
	.align		4
.L_35:
        /*00d8*/ 	.byte	0x04, 0x17
        /*00da*/ 	.short	(.L_37 - .L_36)
.L_36:
        /*00dc*/ 	.word	0x00000000
        /*00e0*/ 	.short	0x0000
        /*00e2*/ 	.short	0x0000
        /*00e4*/ 	.byte	0x00, 0xf0, 0x21, 0x00


	//----- nvinfo : EIATTR_MAXREG_COUNT
	.align		4
.L_37:
        /*00e8*/ 	.byte	0x03, 0x1b
        /*00ea*/ 	.short	0x00ff


	//----- nvinfo : EIATTR_EXIT_INSTR_OFFSETS
	.align		4
        /*00ec*/ 	.byte	0x04, 0x1c
        /*00ee*/ 	.short	(.L_39 - .L_38)


	//   ....[0]....
.L_38:
        /*00f0*/ 	.word	0x00002a40


	//   ....[1]....
        /*00f4*/ 	.word	0x00002a80


	//----- nvinfo : EIATTR_CTAIDZ_USED
	.align		4
.L_39:
        /*00f8*/ 	.byte	0x01, 0x04
	.zero		2


	//----- nvinfo : EIATTR_MAX_THREADS
	.align		4
        /*00fc*/ 	.byte	0x04, 0x05
        /*00fe*/ 	.short	(.L_41 - .L_40)
.L_40:
        /*0100*/ 	.word	0x00000100
        /*0104*/ 	.word	0x00000001
        /*0108*/ 	.word	0x00000001
.L_41:


//--------------------- .nv.rel.action            --------------------------
	.section	.nv.rel.action,"",@"SHT_CUDA_RELOCINFO"
	.align	8
	.sectionentsize	8
        /*0000*/ 	.byte	0x73, 0x00, 0x00, 0x00, 0x00, 0x00, 0x00, 0x00, 0x00, 0x00, 0x00, 0x11, 0x25, 0x00, 0x05, 0x36


//--------------------- .nv.constant0.triton__0d1d2d3d4d5d6d7d89101112de --------------------------
	.section	.nv.constant0.triton__0d1d2d3d4d5d6d7d89101112de,"a",@progbits
	.align	4
.nv.constant0.triton__0d1d2d3d4d5d6d7d89101112de:
	.zero		436


//--------------------- .text.triton__0d1d2d3d4d5d6d7d89101112de --------------------------
	.section	.text.triton__0d1d2d3d4d5d6d7d89101112de,"ax",@progbits
	.sectionflags	@"SHF_BARRIERS=1"
	.sectioninfo	@"SHI_REGISTERS=64"
	.align	128
        .global         triton__0d1d2d3d4d5d6d7d89101112de
        .type           triton__0d1d2d3d4d5d6d7d89101112de,@function
        .size           triton__0d1d2d3d4d5d6d7d89101112de,(.L_x_1 - triton__0d1d2d3d4d5d6d7d89101112de)
        .other          triton__0d1d2d3d4d5d6d7d89101112de,@"STO_CUDA_ENTRY STV_DEFAULT"
triton__0d1d2d3d4d5d6d7d89101112de:
.text.triton__0d1d2d3d4d5d6d7d89101112de:
[----:B------:R-:W-:-:S02]  /*0000*/  MOV R1, c[0x0][0x28] ;  /* 0x00000a0000017a02 */ /* 0x000fc40000000f00 */
[----:B------:R-:W0:Y:S01]  /*0010*/  S2R R0, SR_CTAID.Z ;  /* 0x0000000000007919 */ /* 0x000e220000002700 */
[----:B------:R-:W1:Y:S01]  /*0020*/  S2UR UR4, SR_CTAID.Y ;  /* 0x00000000000479c3 */ /* 0x000e620000002600 */
[----:B------:R-:W-:Y:S01]  /*0030*/  MOV R2, 0x2 ;  /* 0x0000000200027802 */ /* 0x000fe20000000f00 */
[----:B------:R-:W-:Y:S01]  /*0040*/  CS2R R36, SRZ ;  /* 0x0000000000247805 */ /* 0x000fe2000001ff00 */
[----:B------:R-:W2:Y:S01]  /*0050*/  S2R R40, SR_TID.X ;  /* 0x0000000000287919 */ /* 0x000ea20000002100 */
[----:B------:R-:W-:Y:S01]  /*0060*/  CS2R R38, SRZ ;  /* 0x0000000000267805 */ /* 0x000fe2000001ff00 */
[----:B------:R-:W-:Y:S01]  /*0070*/  CS2R R28, SRZ ;  /* 0x00000000001c7805 */ /* 0x000fe2000001ff00 */
[----:B------:R-:W-:Y:S01]  /*0080*/  CS2R R30, SRZ ;  /* 0x00000000001e7805 */ /* 0x000fe2000001ff00 */
[----:B------:R-:W3:Y:S01]  /*0090*/  S2R R43, SR_CTAID.X ;  /* 0x00000000002b7919 */ /* 0x000ee20000002500 */
[----:B------:R-:W-:Y:S01]  /*00a0*/  ULDC.64 UR6, c[0x0][0x118] ;  /* 0x0000460000067ab9 */ /* 0x000fe20000000a00 */
[----:B0-----:R-:W-:Y:S01]  /*00b0*/  IADD3 R0, R0, 0x1, RZ ;  /* 0x0000000100007810 */ /* 0x001fe20007ffe0ff */
[----:B--2---:R-:W-:Y:S01]  /*00c0*/  IMAD.SHL.U32 R48, R40, 0x8, RZ ;  /* 0x0000000828307824 */ /* 0x004fe200078e00ff */
[----:B------:R-:W-:-:S03]  /*00d0*/  SHF.R.U32.HI R50, RZ, 0x3, R40 ;  /* 0x00000003ff327819 */ /* 0x000fc60000011628 */
[----:B-1----:R-:W-:Y:S01]  /*00e0*/  IMAD R0, R0, UR4, RZ ;  /* 0x0000000400007c24 */ /* 0x002fe2000f8e02ff */
[----:B---3--:R-:W-:Y:S02]  /*00f0*/  SHF.L.U32 R43, R43, 0x6, RZ ;  /* 0x000000062b2b7819 */ /* 0x008fe400000006ff */
[----:B------:R-:W-:Y:S01]  /*0100*/  LOP3.LUT R48, R48, 0x38, RZ, 0xc0, !PT ;  /* 0x0000003830307812 */ /* 0x000fe200078ec0ff */
[----:B------:R-:W-:Y:S01]  /*0110*/  IMAD.SHL.U32 R3, R0, 0x40, RZ ;  /* 0x0000004000037824 */ /* 0x000fe200078e00ff */
[----:B------:R-:W-:Y:S02]  /*0120*/  SGXT.U32 R50, R50, 0x5 ;  /* 0x000000053232781a */ /* 0x000fe40000000000 */
[----:B------:R-:W-:Y:S02]  /*0130*/  LOP3.LUT R11, R43, R48, RZ, 0xfc, !PT ;  /* 0x000000302b0b7212 */ /* 0x000fe400078efcff */
[----:B------:R-:W-:Y:S02]  /*0140*/  LOP3.LUT R0, R3, R50, RZ, 0xfc, !PT ;  /* 0x0000003203007212 */ /* 0x000fe400078efcff */
[C---:B------:R-:W-:Y:S01]  /*0150*/  ISETP.GE.AND P0, PT, R11.reuse, 0x500, PT ;  /* 0x000005000b00780c */ /* 0x040fe20003f06270 */
[----:B------:R-:W-:-:S03]  /*0160*/  IMAD.WIDE R6, R11, R2, c[0x0][0x180] ;  /* 0x000060000b067625 */ /* 0x000fc600078e0202 */
[C---:B------:R-:W-:Y:S01]  /*0170*/  ISETP.LT.AND P1, PT, R0.reuse, c[0x0][0x1ac], !P0 ;  /* 0x00006b0000007a0c */ /* 0x040fe20004721270 */
[----:B------:R-:W-:Y:S01]  /*0180*/  IMAD R45, R0, 0x500, R11 ;  /* 0x00000500002d7824 */ /* 0x000fe200078e020b */
[----:B------:R-:W-:-:S03]  /*0190*/  CS2R R32, SRZ ;  /* 0x0000000000207805 */ /* 0x000fc6000001ff00 */
[----:B------:R-:W-:Y:S01]  /*01a0*/  IMAD.WIDE R4, R45, R2, c[0x0][0x178] ;  /* 0x00005e002d047625 */ /* 0x000fe200078e0202 */
[----:B------:R-:W-:-:S03]  /*01b0*/  CS2R R34, SRZ ;  /* 0x0000000000227805 */ /* 0x000fc6000001ff00 */
[-C--:B------:R-:W-:Y:S01]  /*01c0*/  IMAD.WIDE R8, R45, R2.reuse, c[0x0][0x188] ;  /* 0x000062002d087625 */ /* 0x080fe200078e0202 */
[----:B------:R0:W2:Y:S04]  /*01d0*/  @!P0 LDG.E.EL.128 R36, [R6.64] ;  /* 0x0000000606248981 */ /* 0x0000a8000c2e1d00 */
[----:B------:R1:W3:Y:S04]  /*01e0*/  @P1 LDG.E.EL.128 R28, [R4.64] ;  /* 0x00000006041c1981 */ /* 0x0002e8000c2e1d00 */
[----:B------:R4:W5:Y:S01]  /*01f0*/  @P1 LDG.E.EL.128 R32, [R8.64] ;  /* 0x0000000608201981 */ /* 0x000962000c2e1d00 */
[----:B------:R-:W-:Y:S01]  /*0200*/  CS2R R12, SRZ ;  /* 0x00000000000c7805 */ /* 0x000fe2000001ff00 */
[----:B------:R-:W-:Y:S01]  /*0210*/  CS2R R14, SRZ ;  /* 0x00000000000e7805 */ /* 0x000fe2000001ff00 */
[----:B0-----:R-:W-:Y:S01]  /*0220*/  IMAD.WIDE R6, R11, R2, c[0x0][0x168] ;  /* 0x00005a000b067625 */ /* 0x001fe200078e0202 */
[----:B------:R-:W-:Y:S01]  /*0230*/  CS2R R20, SRZ ;  /* 0x0000000000147805 */ /* 0x000fe2000001ff00 */
[----:B------:R-:W-:-:S02]  /*0240*/  CS2R R22, SRZ ;  /* 0x0000000000167805 */ /* 0x000fc4000001ff00 */
[CC--:B-1----:R-:W-:Y:S01]  /*0250*/  IMAD.WIDE R4, R45.reuse, R2.reuse, c[0x0][0x160] ;  /* 0x000058002d047625 */ /* 0x0c2fe200078e0202 */
[----:B------:R0:W5:Y:S01]  /*0260*/  @!P0 LDG.E.EL.128 R12, [R6.64] ;  /* 0x00000006060c8981 */ /* 0x000162000c2e1d00 */
[----:B------:R-:W-:Y:S01]  /*0270*/  CS2R R16, SRZ ;  /* 0x0000000000107805 */ /* 0x000fe2000001ff00 */
[----:B------:R-:W-:Y:S01]  /*0280*/  CS2R R18, SRZ ;  /* 0x0000000000127805 */ /* 0x000fe2000001ff00 */
[CC--:B----4-:R-:W-:Y:S01]  /*0290*/  IMAD.WIDE R8, R45.reuse, R2.reuse, c[0x0][0x170] ;  /* 0x00005c002d087625 */ /* 0x0d0fe200078e0202 */
[----:B------:R1:W4:Y:S04]  /*02a0*/  @P1 LDG.E.EL.128 R20, [R4.64] ;  /* 0x0000000604141981 */ /* 0x000328000c2e1d00 */
[----:B------:R0:W4:Y:S01]  /*02b0*/  @P1 LDG.E.EL.128 R16, [R8.64] ;  /* 0x0000000608101981 */ /* 0x000122000c2e1d00 */
[----:B------:R-:W-:Y:S01]  /*02c0*/  CS2R R24, SRZ ;  /* 0x0000000000187805 */ /* 0x000fe2000001ff00 */
[----:B------:R-:W-:Y:S01]  /*02d0*/  CS2R R26, SRZ ;  /* 0x00000000001a7805 */ /* 0x000fe2000001ff00 */
[----:B------:R-:W-:-:S05]  /*02e0*/  IMAD.WIDE R10, R45, R2, c[0x0][0x190] ;  /* 0x000064002d0a7625 */ /* 0x000fca00078e0202 */
[----:B------:R0:W4:Y:S01]  /*02f0*/  @P1 LDG.E.EL.128 R24, [R10.64] ;  /* 0x000000060a181981 */ /* 0x000122000c2e1d00 */
[----:B------:R-:W-:Y:S01]  /*0300*/  LOP3.LUT R0, R3, 0x20, R50, 0xfe, !PT ;  /* 0x0000002003007812 */ /* 0x000fe200078efe32 */
[----:B-1----:R-:W-:Y:S01]  /*0310*/  CS2R R4, SRZ ;  /* 0x0000000000047805 */ /* 0x002fe2000001ff00 */
[----:B------:R-:W-:Y:S01]  /*0320*/  IADD3 R45, R45, 0xa000, RZ ;  /* 0x0000a0002d2d7810 */ /* 0x000fe20007ffe0ff */
[----:B0-----:R-:W-:Y:S01]  /*0330*/  CS2R R6, SRZ ;  /* 0x0000000000067805 */ /* 0x001fe2000001ff00 */
[----:B------:R-:W-:-:S03]  /*0340*/  ISETP.LT.AND P0, PT, R0, c[0x0][0x1ac], !P0 ;  /* 0x00006b0000007a0c */ /* 0x000fc60004701270 */
[----:B------:R-:W-:-:S10]  /*0350*/  IMAD.WIDE R46, R45, R2, c[0x0][0x160] ;  /* 0x000058002d2e7625 */ /* 0x000fd400078e0202 */
[----:B------:R5:W4:Y:S01]  /*0360*/  @P0 LDG.E.EL.128 R4, [R46.64] ;  /* 0x000000062e040981 */ /* 0x000b22000c2e1d00 */
[----:B------:R-:W-:Y:S01]  /*0370*/  CS2R R8, SRZ ;  /* 0x0000000000087805 */ /* 0x000fe2000001ff00 */
[----:B------:R-:W-:Y:S01]  /*0380*/  CS2R R10, SRZ ;  /* 0x00000000000a7805 */ /* 0x000fe2000001ff00 */
[----:B------:R-:W-:-:S05]  /*0390*/  IMAD.WIDE R52, R45, R2, c[0x0][0x170] ;  /* 0x00005c002d347625 */ /* 0x000fca00078e0202 */
[----:B------:R0:W4:Y:S01]  /*03a0*/  @P0 LDG.E.EL.128 R8, [R52.64] ;  /* 0x0000000634080981 */ /* 0x000122000c2e1d00 */
[----:B------:R-:W-:Y:S01]  /*03b0*/  IMAD R48, R50, 0x41, R48 ;  /* 0x0000004132307824 */ /* 0x000fe200078e0230 */
[----:B------:R-:W-:Y:S01]  /*03c0*/  LOP3.LUT R43, R43, 0x3f, R40, 0xf8, !PT ;  /* 0x0000003f2b2b7812 */ /* 0x000fe200078ef828 */
[--C-:B--2---:R-:W-:Y:S02]  /*03d0*/  HADD2.F32 R41, -RZ, R36.reuse.H0_H0 ;  /* 0x20000024ff297230 */ /* 0x104fe40000004100 */
[----:B------:R-:W-:Y:S02]  /*03e0*/  HADD2.F32 R36, -RZ, R36.H1_H1 ;  /* 0x30000024ff247230 */ /* 0x000fe40000004100 */
[--C-:B---3--:R-:W-:Y:S02]  /*03f0*/  HADD2.F32 R0, -RZ, R28.reuse.H0_H0 ;  /* 0x2000001cff007230 */ /* 0x108fe40000004100 */
[----:B------:R-:W-:Y:S02]  /*0400*/  HADD2.F32 R55, -RZ, R28.H1_H1 ;  /* 0x3000001cff377230 */ /* 0x000fe40000004100 */
[----:B-----5:R-:W-:Y:S01]  /*0410*/  HADD2.F32 R47, -RZ, R32.H0_H0 ;  /* 0x20000020ff2f7230 */ /* 0x020fe20000004100 */
[----:B0-----:R-:W-:Y:S01]  /*0420*/  FADD R52, R0, R41 ;  /* 0x0000002900347221 */ /* 0x001fe20000000000 */
[----:B------:R-:W-:Y:S01]  /*0430*/  HADD2.F32 R42, -RZ, R37.H0_H0 ;  /* 0x20000025ff2a7230 */ /* 0x000fe20000004100 */
[----:B------:R-:W-:Y:S01]  /*0440*/  FADD R55, R55, R36 ;  /* 0x0000002437377221 */ /* 0x000fe20000000000 */
[--C-:B------:R-:W-:Y:S01]  /*0450*/  HADD2.F32 R51, -RZ, R29.reuse.H0_H0 ;  /* 0x2000001dff337230 */ /* 0x100fe20000004100 */
[----:B------:R-:W-:Y:S01]  /*0460*/  FFMA R47, R47, 0.125, R52 ;  /* 0x3e0000002f2f7823 */ /* 0x000fe20000000034 */
[----:B------:R-:W-:-:S02]  /*0470*/  HADD2.F32 R28, -RZ, R29.H1_H1 ;  /* 0x3000001dff1c7230 */ /* 0x000fc40000004100 */
[----:B------:R-:W-:Y:S02]  /*0480*/  HADD2.F32 R32, -RZ, R32.H1_H1 ;  /* 0x30000020ff207230 */ /* 0x000fe40000004100 */
[----:B------:R-:W-:Y:S02]  /*0490*/  HADD2.F32 R44, -RZ, R38.H0_H0 ;  /* 0x20000026ff2c7230 */ /* 0x000fe40000004100 */
[----:B------:R-:W-:Y:S02]  /*04a0*/  HADD2.F32 R29, -RZ, R30.H0_H0 ;  /* 0x2000001eff1d7230 */ /* 0x000fe40000004100 */
[----:B------:R-:W-:Y:S02]  /*04b0*/  HADD2.F32 R46, -RZ, R38.H1_H1 ;  /* 0x30000026ff2e7230 */ /* 0x000fe40000004100 */
[----:B------:R-:W-:Y:S02]  /*04c0*/  HADD2.F32 R49, -RZ, R30.H1_H1 ;  /* 0x3000001eff317230 */ /* 0x000fe40000004100 */
[----:B------:R-:W-:-:S02]  /*04d0*/  HADD2.F32 R52, -RZ, R33.H0_H0 ;  /* 0x20000021ff347230 */ /* 0x000fc40000004100 */
[----:B------:R-:W-:Y:S01]  /*04e0*/  HADD2.F32 R54, -RZ, R33.H1_H1 ;  /* 0x30000021ff367230 */ /* 0x000fe20000004100 */
[----:B------:R-:W-:Y:S01]  /*04f0*/  FADD R33, R51, R42 ;  /* 0x0000002a33217221 */ /* 0x000fe20000000000 */
[----:B------:R-:W-:Y:S01]  /*0500*/  HADD2.F32 R37, -RZ, R37.H1_H1 ;  /* 0x30000025ff257230 */ /* 0x000fe20000004100 */
[----:B------:R-:W-:Y:S01]  /*0510*/  FFMA R51, R32, 0.125, R55 ;  /* 0x3e00000020337823 */ /* 0x000fe20000000037 */
[--C-:B------:R-:W-:Y:S01]  /*0520*/  HADD2.F32 R53, -RZ, R31.reuse.H0_H0 ;  /* 0x2000001fff357230 */ /* 0x100fe20000004100 */
[----:B------:R-:W-:Y:S01]  /*0530*/  FADD R32, R29, R44 ;  /* 0x0000002c1d207221 */ /* 0x000fe20000000000 */
[----:B------:R-:W-:Y:S01]  /*0540*/  HADD2.F32 R0, -RZ, R31.H1_H1 ;  /* 0x3000001fff007230 */ /* 0x000fe20000004100 */
[----:B------:R-:W-:Y:S01]  /*0550*/  FADD R29, R49, R46 ;  /* 0x0000002e311d7221 */ /* 0x000fe20000000000 */
[--C-:B------:R-:W-:Y:S01]  /*0560*/  HADD2.F32 R31, -RZ, R34.reuse.H0_H0 ;  /* 0x20000022ff1f7230 */ /* 0x100fe20000004100 */
[----:B------:R-:W-:Y:S01]  /*0570*/  FADD R57, R28, R37 ;  /* 0x000000251c397221 */ /* 0x000fe20000000000 */
[----:B------:R-:W-:Y:S01]  /*0580*/  HADD2.F32 R34, -RZ, R34.H1_H1 ;  /* 0x30000022ff227230 */ /* 0x000fe20000004100 */
[----:B------:R-:W-:Y:S01]  /*0590*/  FFMA R55, R52, 0.125, R33 ;  /* 0x3e00000034377823 */ /* 0x000fe20000000021 */
[----:B------:R-:W-:Y:S01]  /*05a0*/  HADD2.F32 R38, -RZ, R39.H0_H0 ;  /* 0x20000027ff267230 */ /* 0x000fe20000004100 */
[----:B------:R-:W-:Y:S01]  /*05b0*/  FFMA R49, R31, 0.125, R32 ;  /* 0x3e0000001f317823 */ /* 0x000fe20000000020 */
[--C-:B------:R-:W-:Y:S01]  /*05c0*/  HADD2.F32 R32, -RZ, R13.reuse.H0_H0 ;  /* 0x2000000dff207230 */ /* 0x100fe20000004100 */
[----:B------:R-:W-:Y:S01]  /*05d0*/  FFMA R34, R34, 0.125, R29 ;  /* 0x3e00000022227823 */ /* 0x000fe2000000001d */
[----:B------:R-:W-:Y:S01]  /*05e0*/  HADD2.F32 R33, -RZ, R13.H1_H1 ;  /* 0x3000000dff217230 */ /* 0x000fe20000004100 */
[----:B------:R-:W-:Y:S01]  /*05f0*/  FFMA R52, R54, 0.125, R57 ;  /* 0x3e00000036347823 */ /* 0x000fe20000000039 */
[----:B------:R-:W-:-:S02]  /*0600*/  HADD2.F32 R39, -RZ, R39.H1_H1 ;  /* 0x30000027ff277230 */ /* 0x000fc40000004100 */
[--C-:B----4-:R-:W-:Y:S02]  /*0610*/  HADD2.F32 R13, -RZ, R20.reuse.H0_H0 ;  /* 0x20000014ff0d7230 */ /* 0x110fe40000004100 */
[----:B------:R-:W-:Y:S02]  /*0620*/  HADD2.F32 R29, -RZ, R20.H1_H1 ;  /* 0x30000014ff1d7230 */ /* 0x000fe40000004100 */
[--C-:B------:R-:W-:Y:S02]  /*0630*/  HADD2.F32 R56, -RZ, R12.reuse.H1_H1 ;  /* 0x3000000cff387230 */ /* 0x100fe40000004100 */
[--C-:B------:R-:W-:Y:S02]  /*0640*/  HADD2.F32 R31, -RZ, R21.reuse.H0_H0 ;  /* 0x20000015ff1f7230 */ /* 0x100fe40000004100 */
[----:B------:R-:W-:Y:S01]  /*0650*/  HADD2.F32 R20, -RZ, R21.H1_H1 ;  /* 0x30000015ff147230 */ /* 0x000fe20000004100 */
[----:B------:R-:W-:Y:S01]  /*0660*/  FADD R29, R29, R56 ;  /* 0x000000381d1d7221 */ /* 0x000fe20000000000 */
[----:B------:R-:W-:Y:S01]  /*0670*/  HADD2.F32 R54, -RZ, R12.H0_H0 ;  /* 0x2000000cff367230 */ /* 0x000fe20000004100 */
[----:B------:R-:W-:Y:S01]  /*0680*/  FADD R12, R31, R32 ;  /* 0x000000201f0c7221 */ /* 0x000fe20000000000 */
[--C-:B------:R-:W-:Y:S01]  /*0690*/  HADD2.F32 R30, -RZ, R35.reuse.H0_H0 ;  /* 0x20000023ff1e7230 */ /* 0x100fe20000004100 */
[----:B------:R-:W-:Y:S01]  /*06a0*/  FADD R21, R20, R33 ;  /* 0x0000002114157221 */ /* 0x000fe20000000000 */
[----:B------:R-:W-:Y:S01]  /*06b0*/  HADD2.F32 R28, -RZ, R35.H1_H1 ;  /* 0x30000023ff1c7230 */ /* 0x000fe20000004100 */
[----:B------:R-:W-:Y:S01]  /*06c0*/  FADD R35, R53, R38 ;  /* 0x0000002635237221 */ /* 0x000fe20000000000 */
[----:B------:R-:W-:Y:S01]  /*06d0*/  FADD R53, R0, R39 ;  /* 0x0000002700357221 */ /* 0x000fe20000000000 */
[--C-:B------:R-:W-:Y:S01]  /*06e0*/  HADD2.F32 R60, -RZ, R16.reuse.H1_H1 ;  /* 0x30000010ff3c7230 */ /* 0x100fe20000004100 */
[----:B------:R-:W-:Y:S01]  /*06f0*/  FADD R13, R13, R54 ;  /* 0x000000360d0d7221 */ /* 0x000fe20000000000 */
[--C-:B------:R-:W-:Y:S01]  /*0700*/  HADD2.F32 R59, -RZ, R17.reuse.H0_H0 ;  /* 0x20000011ff3b7230 */ /* 0x100fe20000004100 */
[----:B------:R-:W-:Y:S01]  /*0710*/  FFMA R35, R30, 0.125, R35 ;  /* 0x3e0000001e237823 */ /* 0x000fe20000000023 */
[----:B------:R-:W-:Y:S01]  /*0720*/  HADD2.F32 R58, -RZ, R17.H1_H1 ;  /* 0x30000011ff3a7230 */ /* 0x000fe20000004100 */
[----:B------:R-:W-:Y:S01]  /*0730*/  FFMA R60, R60, 0.125, R29 ;  /* 0x3e0000003c3c7823 */ /* 0x000fe2000000001d */
[----:B------:R-:W-:Y:S01]  /*0740*/  HADD2.F32 R0, -RZ, R16.H0_H0 ;  /* 0x20000010ff007230 */ /* 0x000fe20000004100 */
[----:B------:R-:W-:Y:S01]  /*0750*/  FFMA R59, R59, 0.125, R12 ;  /* 0x3e0000003b3b7823 */ /* 0x000fe2000000000c */
[----:B------:R-:W-:Y:S01]  /*0760*/  HADD2.F32 R20, -RZ, R14.H1_H1 ;  /* 0x3000000eff147230 */ /* 0x000fe20000004100 */
[----:B------:R-:W-:Y:S01]  /*0770*/  FFMA R58, R58, 0.125, R21 ;  /* 0x3e0000003a3a7823 */ /* 0x000fe20000000015 */
[----:B------:R-:W-:Y:S01]  /*0780*/  HADD2.F32 R21, -RZ, R15.H0_H0 ;  /* 0x2000000fff157230 */ /* 0x000fe20000004100 */
[----:B------:R-:W-:Y:S01]  /*0790*/  FFMA R17, R0, 0.125, R13 ;  /* 0x3e00000000117823 */ /* 0x000fe2000000000d */
[----:B------:R-:W-:Y:S01]  /*07a0*/  HADD2.F32 R29, -RZ, R22.H1_H1 ;  /* 0x30000016ff1d7230 */ /* 0x000fe20000004100 */
[----:B------:R-:W-:Y:S01]  /*07b0*/  FFMA R53, R28, 0.125, R53 ;  /* 0x3e0000001c357823 */ /* 0x000fe20000000035 */
[----:B------:R-:W-:-:S02]  /*07c0*/  HADD2.F32 R12, -RZ, R23.H0_H0 ;  /* 0x20000017ff0c7230 */ /* 0x000fc40000004100 */
[----:B------:R-:W-:Y:S01]  /*07d0*/  HADD2.F32 R16, -RZ, R14.H0_H0 ;  /* 0x2000000eff107230 */ /* 0x000fe20000004100 */
[----:B------:R-:W-:Y:S01]  /*07e0*/  FADD R29, R29, R20 ;  /* 0x000000141d1d7221 */ /* 0x000fe20000000000 */
[----:B------:R-:W-:Y:S01]  /*07f0*/  HADD2.F32 R13, -RZ, R22.H0_H0 ;  /* 0x20000016ff0d7230 */ /* 0x000fe20000004100 */
[----:B------:R-:W-:Y:S01]  /*0800*/  FADD R31, R12, R21 ;  /* 0x000000150c1f7221 */ /* 0x000fe20000000000 */
[--C-:B------:R-:W-:Y:S02]  /*0810*/  HADD2.F32 R0, -RZ, R18.reuse.H0_H0 ;  /* 0x20000012ff007230 */ /* 0x100fe40000004100 */
[----:B------:R-:W-:Y:S01]  /*0820*/  HADD2.F32 R18, -RZ, R18.H1_H1 ;  /* 0x30000012ff127230 */ /* 0x000fe20000004100 */
[----:B------:R-:W-:Y:S01]  /*0830*/  FADD R13, R13, R16 ;  /* 0x000000100d0d7221 */ /* 0x000fe20000000000 */
[----:B------:R-:W-:-:S03]  /*0840*/  HADD2.F32 R14, -RZ, R19.H0_H0 ;  /* 0x20000013ff0e7230 */ /* 0x000fc60000004100 */
[----:B------:R-:W-:Y:S01]  /*0850*/  FFMA R18, R18, 0.125, R29 ;  /* 0x3e00000012127823 */ /* 0x000fe2000000001d */
[----:B------:R-:W-:Y:S01]  /*0860*/  FFMA R0, R0, 0.125, R13 ;  /* 0x3e00000000007823 */ /* 0x000fe2000000000d */
[----:B------:R-:W-:Y:S01]  /*0870*/  FFMA R14, R14, 0.125, R31 ;  /* 0x3e0000000e0e7823 */ /* 0x000fe2000000001f */
[----:B------:R-:W-:Y:S01]  /*0880*/  CS2R R28, SRZ ;  /* 0x00000000001c7805 */ /* 0x000fe2000001ff00 */
[----:B------:R-:W-:Y:S01]  /*0890*/  CS2R R30, SRZ ;  /* 0x00000000001e7805 */ /* 0x000fe2000001ff00 */
[----:B------:R-:W-:Y:S01]  /*08a0*/  IMAD.WIDE R12, R45, R2, c[0x0][0x178] ;  /* 0x00005e002d0c7625 */ /* 0x000fe200078e0202 */
[----:B------:R-:W-:-:S04]  /*08b0*/  IABS R22, c[0x0][0x1a0] ;  /* 0x0000680000167a13 */ /* 0x000fc80000000000 */
[----:B------:R0:W2:Y:S01]  /*08c0*/  @P0 LDG.E.EL.128 R28, [R12.64] ;  /* 0x000000060c1c0981 */ /* 0x0000a2000c2e1d00 */
[----:B------:R-:W1:Y:S01]  /*08d0*/  I2F.RP R61, R22 ;  /* 0x00000016003d7306 */ /* 0x000e620000209400 */
[----:B------:R-:W-:Y:S02]  /*08e0*/  HADD2.F32 R57, -RZ, R15.H1_H1 ;  /* 0x3000000fff397230 */ /* 0x000fe40000004100 */
[----:B------:R-:W-:Y:S02]  /*08f0*/  HADD2.F32 R23, -RZ, R23.H1_H1 ;  /* 0x30000017ff177230 */ /* 0x000fe40000004100 */
[----:B------:R-:W-:Y:S02]  /*0900*/  HADD2.F32 R15, -RZ, R19.H1_H1 ;  /* 0x30000013ff0f7230 */ /* 0x000fe40000004100 */
[--C-:B------:R-:W-:Y:S01]  /*0910*/  HADD2.F32 R19, -RZ, R24.reuse.H1_H1 ;  /* 0x30000018ff137230 */ /* 0x100fe20000004100 */
[----:B------:R-:W-:Y:S01]  /*0920*/  FADD R23, R23, R57 ;  /* 0x0000003917177221 */ /* 0x000fe20000000000 */
[----:B0-----:R-:W-:-:S02]  /*0930*/  HADD2.F32 R12, -RZ, R24.H0_H0 ;  /* 0x20000018ff0c7230 */ /* 0x001fc40000004100 */
[----:B------:R-:W-:Y:S01]  /*0940*/  HADD2.F32 R50, -RZ, R25.H0_H0 ;  /* 0x20000019ff327230 */ /* 0x000fe20000004100 */
[----:B------:R-:W-:Y:S01]  /*0950*/  FFMA R15, R15, 0.125, R23 ;  /* 0x3e0000000f0f7823 */ /* 0x000fe20000000017 */
[----:B------:R-:W-:Y:S01]  /*0960*/  FADD R51, R19, R51 ;  /* 0x0000003313337221 */ /* 0x000fe20000000000 */
[----:B------:R-:W-:Y:S01]  /*0970*/  FADD R24, R12, R47 ;  /* 0x0000002f0c187221 */ /* 0x000fe20000000000 */
[----:B------:R-:W-:Y:S01]  /*0980*/  MOV R12, RZ ;  /* 0x000000ff000c7202 */ /* 0x000fe20000000f00 */
[----:B-1----:R-:W0:Y:S01]  /*0990*/  MUFU.RCP R61, R61 ;  /* 0x0000003d003d7308 */ /* 0x002e220000001000 */
[----:B------:R-:W-:Y:S01]  /*09a0*/  FADD R50, R50, R55 ;  /* 0x0000003732327221 */ /* 0x000fe20000000000 */
[----:B------:R-:W-:Y:S01]  /*09b0*/  HADD2.F32 R19, -RZ, R26.H1_H1 ;  /* 0x3000001aff137230 */ /* 0x000fe20000004100 */
[----:B------:R-:W-:Y:S01]  /*09c0*/  FADD R24, R17, R24 ;  /* 0x0000001811187221 */ /* 0x000fe20000000000 */
[----:B------:R-:W-:Y:S01]  /*09d0*/  FADD R51, R60, R51 ;  /* 0x000000333c337221 */ /* 0x000fe20000000000 */
[----:B------:R-:W-:-:S02]  /*09e0*/  FADD R50, R59, R50 ;  /* 0x000000323b327221 */ /* 0x000fc40000000000 */
[----:B------:R-:W-:Y:S02]  /*09f0*/  FADD R19, R19, R34 ;  /* 0x0000002213137221 */ /* 0x000fe40000000000 */
[----:B------:R-:W-:Y:S02]  /*0a00*/  F2FP.F16.F32.PACK_AB R24, R51, R24 ;  /* 0x000000183318723e */ /* 0x000fe400000000ff */
[----:B0-----:R-:W-:-:S04]  /*0a10*/  IADD3 R61, R61, 0xffffffe, RZ ;  /* 0x0ffffffe3d3d7810 */ /* 0x001fc80007ffe0ff */
[----:B------:R-:W0:Y:S02]  /*0a20*/  F2I.FTZ.U32.TRUNC.NTZ R13, R61 ;  /* 0x0000003d000d7305 */ /* 0x000e24000021f000 */
[----:B0-----:R-:W-:-:S04]  /*0a30*/  IMAD.MOV R23, RZ, RZ, -R13 ;  /* 0x000000ffff177224 */ /* 0x001fc800078e0a0d */
[----:B------:R-:W-:-:S04]  /*0a40*/  IMAD R23, R23, R22, RZ ;  /* 0x0000001617177224 */ /* 0x000fc800078e02ff */
[----:B------:R-:W-:-:S04]  /*0a50*/  IMAD.HI.U32 R23, R13, R23, R12 ;  /* 0x000000170d177227 */ /* 0x000fc800078e000c */
[----:B------:R-:W-:Y:S02]  /*0a60*/  HADD2.F32 R13, -RZ, R25.H1_H1 ;  /* 0x30000019ff0d7230 */ /* 0x000fe40000004100 */
[----:B------:R-:W-:Y:S02]  /*0a70*/  HADD2.F32 R12, -RZ, R26.H0_H0 ;  /* 0x2000001aff0c7230 */ /* 0x000fe40000004100 */
[--C-:B------:R-:W-:Y:S01]  /*0a80*/  HADD2.F32 R26, -RZ, R27.reuse.H1_H1 ;  /* 0x3000001bff1a7230 */ /* 0x100fe20000004100 */
[----:B------:R-:W-:Y:S02]  /*0a90*/  FADD R13, R13, R52 ;  /* 0x000000340d0d7221 */ /* 0x000fe40000000000 */
[----:B------:R-:W-:Y:S01]  /*0aa0*/  FADD R49, R12, R49 ;  /* 0x000000310c317221 */ /* 0x000fe20000000000 */
[----:B------:R-:W-:Y:S01]  /*0ab0*/  HADD2.F32 R12, -RZ, R27.H0_H0 ;  /* 0x2000001bff0c7230 */ /* 0x000fe20000004100 */
[----:B------:R-:W-:Y:S01]  /*0ac0*/  FADD R13, R58, R13 ;  /* 0x0000000d3a0d7221 */ /* 0x000fe20000000000 */
[----:B------:R-:W-:Y:S01]  /*0ad0*/  FADD R26, R26, R53 ;  /* 0x000000351a1a7221 */ /* 0x000fe20000000000 */
[----:B------:R-:W-:Y:S01]  /*0ae0*/  FADD R25, R0, R49 ;  /* 0x0000003100197221 */ /* 0x000fe20000000000 */
[----:B------:R-:W-:Y:S01]  /*0af0*/  IMAD.SHL.U32 R0, R48, 0x2, RZ ;  /* 0x0000000230007824 */ /* 0x000fe200078e00ff */
[----:B------:R-:W-:Y:S01]  /*0b00*/  FADD R17, R12, R35 ;  /* 0x000000230c117221 */ /* 0x000fe20000000000 */
[----:B------:R-:W-:Y:S01]  /*0b10*/  F2FP.F16.F32.PACK_AB R13, R13, R50 ;  /* 0x000000320d0d723e */ /* 0x000fe200000000ff */
[----:B------:R-:W-:Y:S01]  /*0b20*/  FADD R12, R18, R19 ;  /* 0x00000013120c7221 */ /* 0x000fe20000000000 */
[--C-:B------:R-:W-:Y:S01]  /*0b30*/  FADD R18, R15, R26.reuse ;  /* 0x0000001a0f127221 */ /* 0x100fe20000000000 */
[----:B------:R-:W-:Y:S01]  /*0b40*/  FADD R17, R14, R17 ;  /* 0x000000110e117221 */ /* 0x000fe20000000000 */
[C---:B------:R-:W-:Y:S01]  /*0b50*/  PRMT R26, R13.reuse, 0x7610, R26 ;  /* 0x000076100d1a7816 */ /* 0x040fe2000000001a */
[--C-:B------:R-:W-:Y:S01]  /*0b60*/  HADD2.F32 R15, -RZ, R4.reuse.H1_H1 ;  /* 0x30000004ff0f7230 */ /* 0x100fe20000004100 */
[----:B------:R-:W-:Y:S01]  /*0b70*/  PRMT R34, R13, 0x7632, R34 ;  /* 0x000076320d227816 */ /* 0x000fe20000000022 */
[----:B------:R-:W-:Y:S01]  /*0b80*/  HADD2.F32 R13, -RZ, R4.H0_H0 ;  /* 0x20000004ff0d7230 */ /* 0x000fe20000004100 */
[----:B------:R-:W-:Y:S01]  /*0b90*/  PRMT R14, R24, 0x7632, R14 ;  /* 0x00007632180e7816 */ /* 0x000fe2000000000e */
[----:B------:R0:W-:Y:S01]  /*0ba0*/  STS.U16 [R0], R24 ;  /* 0x0000001800007388 */ /* 0x0001e20000000400 */
[----:B------:R-:W-:Y:S01]  /*0bb0*/  F2FP.F16.F32.PACK_AB R25, R12, R25 ;  /* 0x000000190c19723e */ /* 0x000fe200000000ff */
[----:B------:R-:W-:Y:S01]  /*0bc0*/  FADD R56, R56, R15 ;  /* 0x0000000f38387221 */ /* 0x000fe20000000000 */
[----:B------:R-:W-:Y:S01]  /*0bd0*/  FADD R54, R54, R13 ;  /* 0x0000000d36367221 */ /* 0x000fe20000000000 */
[----:B------:R1:W-:Y:S01]  /*0be0*/  STS.U16 [R0+0x2], R14 ;  /* 0x0000020e00007388 */ /* 0x0003e20000000400 */
[----:B------:R-:W-:Y:S01]  /*0bf0*/  SHF.R.U32.HI R58, RZ, 0x6, R40 ;  /* 0x00000006ff3a7819 */ /* 0x000fe20000011628 */
[----:B------:R-:W-:Y:S01]  /*0c00*/  CS2R R12, SRZ ;  /* 0x00000000000c7805 */ /* 0x000fe2000001ff00 */
[----:B------:R-:W-:Y:S01]  /*0c10*/  HADD2.F32 R19, -RZ, R5.H0_H0 ;  /* 0x20000005ff137230 */ /* 0x000fe20000004100 */
[----:B------:R3:W-:Y:S01]  /*0c20*/  STS.U16 [R0+0x4], R26 ;  /* 0x0000041a00007388 */ /* 0x0007e20000000400 */
[----:B------:R-:W-:-:S02]  /*0c30*/  HADD2.F32 R27, -RZ, R6.H0_H0 ;  /* 0x20000006ff1b7230 */ /* 0x000fc40000004100 */
[----:B0-----:R-:W-:Y:S01]  /*0c40*/  HADD2.F32 R24, -RZ, R5.H1_H1 ;  /* 0x30000005ff187230 */ /* 0x001fe20000004100 */
[----:B------:R0:W-:Y:S01]  /*0c50*/  STS.U16 [R0+0x8], R25 ;  /* 0x0000081900007388 */ /* 0x0001e20000000400 */
[----:B------:R-:W-:Y:S01]  /*0c60*/  IMAD.WIDE R4, R45, R2, c[0x0][0x188] ;  /* 0x000062002d047625 */ /* 0x000fe200078e0202 */
[----:B-1----:R-:W-:Y:S01]  /*0c70*/  CS2R R14, SRZ ;  /* 0x00000000000e7805 */ /* 0x002fe2000001ff00 */
[----:B------:R-:W-:Y:S01]  /*0c80*/  SGXT.U32 R58, R58, 0x2 ;  /* 0x000000023a3a781a */ /* 0x000fe20000000000 */
[----:B------:R-:W-:Y:S01]  /*0c90*/  FADD R33, R33, R24 ;  /* 0x0000001821217221 */ /* 0x000fe20000000000 */
[----:B------:R-:W-:Y:S01]  /*0ca0*/  FADD R32, R32, R19 ;  /* 0x0000001320207221 */ /* 0x000fe20000000000 */
[----:B---3--:R-:W-:Y:S01]  /*0cb0*/  F2FP.F16.F32.PACK_AB R26, R18, R17 ;  /* 0x00000011121a723e */ /* 0x008fe200000000ff */
[----:B------:R-:W-:Y:S01]  /*0cc0*/  FADD R24, R16, R27 ;  /* 0x0000001b10187221 */ /* 0x000fe20000000000 */
[----:B------:R1:W3:Y:S01]  /*0cd0*/  @P0 LDG.E.EL.128 R12, [R4.64] ;  /* 0x00000006040c0981 */ /* 0x0002e2000c2e1d00 */
[----:B------:R-:W-:Y:S01]  /*0ce0*/  CS2R R16, SRZ ;  /* 0x0000000000107805 */ /* 0x000fe2000001ff00 */
[----:B------:R-:W-:Y:S01]  /*0cf0*/  CS2R R18, SRZ ;  /* 0x0000000000127805 */ /* 0x000fe2000001ff00 */
[----:B------:R-:W-:Y:S01]  /*0d00*/  PRMT R6, R25, 0x7632, R6 ;  /* 0x0000763219067816 */ /* 0x000fe20000000006 */
[----:B------:R-:W-:Y:S01]  /*0d10*/  STS.U16 [R0+0x6], R34 ;  /* 0x0000062200007388 */ /* 0x000fe20000000400 */
[----:B------:R-:W-:-:S02]  /*0d20*/  LOP3.LUT R55, R3, c[0x0][0x1a0], R58, 0x36, !PT ;  /* 0x0000680003377a12 */ /* 0x000fc400078e363a */
[C---:B0-----:R-:W-:Y:S02]  /*0d30*/  PRMT R25, R26.reuse, 0x7610, R25 ;  /* 0x000076101a197816 */ /* 0x041fe40000000019 */
[----:B------:R-:W-:Y:S01]  /*0d40*/  PRMT R27, R26, 0x7632, R27 ;  /* 0x000076321a1b7816 */ /* 0x000fe2000000001b */
[----:B-1----:R-:W-:Y:S01]  /*0d50*/  IMAD.WIDE R4, R45, R2, c[0x0][0x190] ;  /* 0x000064002d047625 */ /* 0x002fe200078e0202 */
[----:B------:R-:W-:Y:S02]  /*0d60*/  LOP3.LUT R45, R3, R58, RZ, 0xfc, !PT ;  /* 0x0000003a032d7212 */ /* 0x000fe400078efcff */
[----:B------:R-:W-:Y:S02]  /*0d70*/  LOP3.LUT R47, R40, 0x3f, RZ, 0xc0, !PT ;  /* 0x0000003f282f7812 */ /* 0x000fe400078ec0ff */
[----:B------:R-:W-:Y:S01]  /*0d80*/  ISETP.GE.AND P1, PT, R55, RZ, PT ;  /* 0x000000ff3700720c */ /* 0x000fe20003f26270 */
[----:B------:R0:W-:Y:S01]  /*0d90*/  STS.U16 [R0+0xc], R25 ;  /* 0x00000c1900007388 */ /* 0x0001e20000000400 */
[----:B------:R-:W-:Y:S01]  /*0da0*/  IABS R55, R45 ;  /* 0x0000002d00377213 */ /* 0x000fe20000000000 */
[----:B------:R-:W-:Y:S01]  /*0db0*/  IMAD R47, R58, 0x41, R47 ;  /* 0x000000413a2f7824 */ /* 0x000fe200078e022f */
[C-C-:B------:R-:W-:Y:S01]  /*0dc0*/  LOP3.LUT R51, R3.reuse, 0x4, R58.reuse, 0xfe, !PT ;  /* 0x0000000403337812 */ /* 0x140fe200078efe3a */
[----:B------:R1:W-:Y:S01]  /*0dd0*/  STS.U16 [R0+0xe], R27 ;  /* 0x00000e1b00007388 */ /* 0x0003e20000000400 */
[----:B------:R-:W-:-:S02]  /*0de0*/  LOP3.LUT R40, R3, 0x8, R58, 0xfe, !PT ;  /* 0x0000000803287812 */ /* 0x000fc400078efe3a */
[C-C-:B------:R-:W-:Y:S01]  /*0df0*/  LOP3.LUT R52, R3.reuse, 0xc, R58.reuse, 0xfe, !PT ;  /* 0x0000000c03347812 */ /* 0x140fe200078efe3a */
[----:B------:R4:W5:Y:S01]  /*0e00*/  @P0 LDG.E.EL.128 R16, [R4.64] ;  /* 0x0000000604100981 */ /* 0x000962000c2e1d00 */
[C-C-:B------:R-:W-:Y:S02]  /*0e10*/  LOP3.LUT R26, R3.reuse, 0x10, R58.reuse, 0xfe, !PT ;  /* 0x00000010031a7812 */ /* 0x140fe400078efe3a */
[C-C-:B------:R-:W-:Y:S02]  /*0e20*/  LOP3.LUT R53, R3.reuse, 0x14, R58.reuse, 0xfe, !PT ;  /* 0x0000001403357812 */ /* 0x140fe400078efe3a */
[C-C-:B------:R-:W-:Y:S02]  /*0e30*/  LOP3.LUT R50, R3.reuse, 0x18, R58.reuse, 0xfe, !PT ;  /* 0x0000001803327812 */ /* 0x140fe400078efe3a */
[C-C-:B------:R-:W-:Y:S02]  /*0e40*/  LOP3.LUT R49, R3.reuse, 0x1c, R58.reuse, 0xfe, !PT ;  /* 0x0000001c03317812 */ /* 0x140fe400078efe3a */
[----:B0-----:R-:W-:-:S02]  /*0e50*/  LOP3.LUT R25, R3, 0x20, R58, 0xfe, !PT ;  /* 0x0000002003197812 */ /* 0x001fc400078efe3a */
[C-C-:B----4-:R-:W-:Y:S02]  /*0e60*/  LOP3.LUT R4, R3.reuse, 0x24, R58.reuse, 0xfe, !PT ;  /* 0x0000002403047812 */ /* 0x150fe400078efe3a */
[C-C-:B------:R-:W-:Y:S02]  /*0e70*/  LOP3.LUT R48, R3.reuse, 0x28, R58.reuse, 0xfe, !PT ;  /* 0x0000002803307812 */ /* 0x140fe400078efe3a */
[C-C-:B------:R-:W-:Y:S02]  /*0e80*/  LOP3.LUT R35, R3.reuse, 0x2c, R58.reuse, 0xfe, !PT ;  /* 0x0000002c03237812 */ /* 0x140fe400078efe3a */
[C-C-:B------:R-:W-:Y:S02]  /*0e90*/  LOP3.LUT R34, R3.reuse, 0x30, R58.reuse, 0xfe, !PT ;  /* 0x0000003003227812 */ /* 0x140fe400078efe3a */
[C-C-:B------:R-:W-:Y:S02]  /*0ea0*/  LOP3.LUT R5, R3.reuse, 0x34, R58.reuse, 0xfe, !PT ;  /* 0x0000003403057812 */ /* 0x140fe400078efe3a */
[C-C-:B-1----:R-:W-:Y:S01]  /*0eb0*/  LOP3.LUT R27, R3.reuse, 0x38, R58.reuse, 0xfe, !PT ;  /* 0x00000038031b7812 */ /* 0x142fe200078efe3a */
[----:B------:R0:W-:Y:S01]  /*0ec0*/  STS.U16 [R0+0xa], R6 ;  /* 0x00000a0600007388 */ /* 0x0001e20000000400 */
[----:B------:R-:W-:Y:S01]  /*0ed0*/  LOP3.LUT R3, R3, 0x3c, R58, 0xfe, !PT ;  /* 0x0000003c03037812 */ /* 0x000fe200078efe3a */
[----:B------:R-:W-:-:S02]  /*0ee0*/  HADD2.F32 R59, -RZ, R6.H1_H1 ;  /* 0x30000006ff3b7230 */ /* 0x000fc40000004100 */
[----:B------:R-:W-:Y:S02]  /*0ef0*/  HADD2.F32 R58, -RZ, R7.H0_H0 ;  /* 0x20000007ff3a7230 */ /* 0x000fe40000004100 */
[----:B0-----:R-:W-:-:S03]  /*0f00*/  IMAD.HI.U32 R6, R23, R55, RZ ;  /* 0x0000003717067227 */ /* 0x001fc600078e00ff */
[----:B------:R-:W-:Y:S02]  /*0f10*/  FADD R21, R21, R58 ;  /* 0x0000003a15157221 */ /* 0x000fe40000000000 */
[----:B------:R-:W-:-:S05]  /*0f20*/  IADD3 R58, -R6, RZ, RZ ;  /* 0x000000ff063a7210 */ /* 0x000fca0007ffe1ff */
[C---:B------:R-:W-:Y:S01]  /*0f30*/  IMAD R55, R22.reuse, R58, R55 ;  /* 0x0000003a16377224 */ /* 0x040fe200078e0237 */
[----:B------:R-:W-:Y:S06]  /*0f40*/  BAR.SYNC 0x0 ;  /* 0x0000000000007b1d */ /* 0x000fec0000000000 */
[----:B------:R-:W-:Y:S01]  /*0f50*/  ISETP.GT.U32.AND P0, PT, R22, R55, PT ;  /* 0x000000371600720c */ /* 0x000fe20003f04070 */
[----:B------:R-:W-:-:S12]  /*0f60*/  HADD2.F32 R58, -RZ, R7.H1_H1 ;  /* 0x30000007ff3a7230 */ /* 0x000fd80000004100 */
[----:B------:R-:W-:-:S05]  /*0f70*/  @!P0 IMAD.IADD R55, R55, 0x1, -R22 ;  /* 0x0000000137378824 */ /* 0x000fca00078e0a16 */
[----:B------:R-:W-:Y:S02]  /*0f80*/  ISETP.GE.U32.AND P3, PT, R55, R22, PT ;  /* 0x000000163700720c */ /* 0x000fe40003f66070 */
[----:B------:R-:W-:Y:S01]  /*0f90*/  IABS R55, R51 ;  /* 0x0000003300377213 */ /* 0x000fe20000000000 */
[----:B------:R-:W-:-:S04]  /*0fa0*/  FADD R57, R57, R58 ;  /* 0x0000003a39397221 */ /* 0x000fc80000000000 */
[----:B------:R-:W-:-:S05]  /*0fb0*/  IMAD.HI.U32 R7, R23, R55, RZ ;  /* 0x0000003717077227 */ /* 0x000fca00078e00ff */
[----:B------:R-:W-:-:S05]  /*0fc0*/  IADD3 R58, -R7, RZ, RZ ;  /* 0x000000ff073a7210 */ /* 0x000fca0007ffe1ff */
[----:B------:R-:W-:-:S05]  /*0fd0*/  IMAD R55, R22, R58, R55 ;  /* 0x0000003a16377224 */ /* 0x000fca00078e0237 */
[----:B------:R-:W-:Y:S01]  /*0fe0*/  ISETP.GT.U32.AND P2, PT, R22, R55, PT ;  /* 0x000000371600720c */ /* 0x000fe20003f44070 */
[----:B------:R-:W-:Y:S01]  /*0ff0*/  FADD R20, R20, R59 ;  /* 0x0000003b14147221 */ /* 0x000fe20000000000 */
[----:B------:R-:W-:-:S11]  /*1000*/  HADD2.F32 R59, -RZ, R8.H0_H0 ;  /* 0x20000008ff3b7230 */ /* 0x000fd60000004100 */
[----:B------:R-:W-:Y:S01]  /*1010*/  @!P2 IMAD.IADD R55, R55, 0x1, -R22 ;  /* 0x000000013737a824 */ /* 0x000fe200078e0a16 */
[----:B------:R-:W-:-:S04]  /*1020*/  FFMA R54, R59, 0.125, R54 ;  /* 0x3e0000003b367823 */ /* 0x000fc80000000036 */
[----:B------:R-:W-:Y:S02]  /*1030*/  ISETP.GE.U32.AND P4, PT, R55, R22, PT ;  /* 0x000000163700720c */ /* 0x000fe40003f86070 */
[----:B------:R-:W-:Y:S01]  /*1040*/  IABS R55, R40 ;  /* 0x0000002800377213 */ /* 0x000fe20000000000 */
[----:B------:R-:W-:-:S04]  /*1050*/  HADD2.F32 R59, -RZ, R8.H1_H1 ;  /* 0x30000008ff3b7230 */ /* 0x000fc80000004100 */
[----:B------:R-:W-:-:S05]  /*1060*/  IMAD.HI.U32 R8, R23, R55, RZ ;  /* 0x0000003717087227 */ /* 0x000fca00078e00ff */
[----:B------:R-:W-:-:S05]  /*1070*/  IADD3 R58, -R8, RZ, RZ ;  /* 0x000000ff083a7210 */ /* 0x000fca0007ffe1ff */
[----:B------:R-:W-:-:S05]  /*1080*/  IMAD R55, R22, R58, R55 ;  /* 0x0000003a16377224 */ /* 0x000fca00078e0237 */
[----:B------:R-:W-:Y:S01]  /*1090*/  ISETP.GT.U32.AND P5, PT, R22, R55, PT ;  /* 0x000000371600720c */ /* 0x000fe20003fa4070 */
[----:B------:R-:W-:Y:S01]  /*10a0*/  FFMA R56, R59, 0.125, R56 ;  /* 0x3e0000003b387823 */ /* 0x000fe20000000038 */
[----:B------:R-:W-:-:S11]  /*10b0*/  HADD2.F32 R59, -RZ, R9.H0_H0 ;  /* 0x20000009ff3b7230 */ /* 0x000fd60000004100 */
[----:B------:R-:W-:-:S05]  /*10c0*/  @!P5 IMAD.IADD R55, R55, 0x1, -R22 ;  /* 0x000000013737d824 */ /* 0x000fca00078e0a16 */
[----:B------:R-:W-:Y:S02]  /*10d0*/  ISETP.GE.U32.AND P6, PT, R55, R22, PT ;  /* 0x000000163700720c */ /* 0x000fe40003fc6070 */
[----:B------:R-:W-:Y:S01]  /*10e0*/  IABS R55, R52 ;  /* 0x0000003400377213 */ /* 0x000fe20000000000 */
[----:B------:R-:W-:-:S04]  /*10f0*/  HADD2.F32 R58, -RZ, R9.H1_H1 ;  /* 0x30000009ff3a7230 */ /* 0x000fc80000004100 */
[----:B------:R-:W-:Y:S01]  /*1100*/  IMAD.HI.U32 R9, R23, R55, RZ ;  /* 0x0000003717097227 */ /* 0x000fe200078e00ff */
[----:B------:R-:W-:-:S04]  /*1110*/  FFMA R33, R58, 0.125, R33 ;  /* 0x3e0000003a217823 */ /* 0x000fc80000000021 */
[----:B------:R-:W-:-:S05]  /*1120*/  IADD3 R58, -R9, RZ, RZ ;  /* 0x000000ff093a7210 */ /* 0x000fca0007ffe1ff */
[----:B------:R-:W-:Y:S01]  /*1130*/  IMAD R55, R22, R58, R55 ;  /* 0x0000003a16377224 */ /* 0x000fe200078e0237 */
[----:B------:R-:W-:-:S04]  /*1140*/  @!P0 IADD3 R6, R6, 0x1, RZ ;  /* 0x0000000106068810 */ /* 0x000fc80007ffe0ff */
[----:B------:R-:W-:Y:S01]  /*1150*/  ISETP.GT.U32.AND P0, PT, R22, R55, PT ;  /* 0x000000371600720c */ /* 0x000fe20003f04070 */
[----:B------:R-:W-:Y:S01]  /*1160*/  FFMA R32, R59, 0.125, R32 ;  /* 0x3e0000003b207823 */ /* 0x000fe20000000020 */
[----:B------:R-:W-:Y:S01]  /*1170*/  HADD2.F32 R59, -RZ, R10.H0_H0 ;  /* 0x2000000aff3b7230 */ /* 0x000fe20000004100 */
[----:B------:R-:W-:-:S10]  /*1180*/  @P3 IADD3 R6, R6, 0x1, RZ ;  /* 0x0000000106063810 */ /* 0x000fd40007ffe0ff */
[----:B------:R-:W-:Y:S01]  /*1190*/  @!P0 IMAD.IADD R55, R55, 0x1, -R22 ;  /* 0x0000000137378824 */ /* 0x000fe200078e0a16 */
[----:B------:R-:W-:-:S04]  /*11a0*/  FFMA R24, R59, 0.125, R24 ;  /* 0x3e0000003b187823 */ /* 0x000fc80000000018 */
[----:B------:R-:W-:Y:S02]  /*11b0*/  ISETP.GE.U32.AND P3, PT, R55, R22, PT ;  /* 0x000000163700720c */ /* 0x000fe40003f66070 */
[----:B------:R-:W-:Y:S01]  /*11c0*/  IABS R55, R26 ;  /* 0x0000001a00377213 */ /* 0x000fe20000000000 */
[----:B------:R-:W-:Y:S02]  /*11d0*/  HADD2.F32 R59, -RZ, R10.H1_H1 ;  /* 0x3000000aff3b7230 */ /* 0x000fe40000004100 */
[----:B------:R-:W-:Y:S02]  /*11e0*/  HADD2.F32 R58, -RZ, R11.H0_H0 ;  /* 0x2000000bff3a7230 */ /* 0x000fe40000004100 */
[----:B------:R-:W-:-:S03]  /*11f0*/  IMAD.HI.U32 R10, R23, R55, RZ ;  /* 0x00000037170a7227 */ /* 0x000fc600078e00ff */
[----:B------:R-:W-:Y:S02]  /*1200*/  FFMA R21, R58, 0.125, R21 ;  /* 0x3e0000003a157823 */ /* 0x000fe40000000015 */
[----:B------:R-:W-:Y:S01]  /*1210*/  IADD3 R58, -R10, RZ, RZ ;  /* 0x000000ff0a3a7210 */ /* 0x000fe20007ffe1ff */
[----:B------:R-:W-:-:S04]  /*1220*/  @!P1 IMAD.MOV R6, RZ, RZ, -R6 ;  /* 0x000000ffff069224 */ /* 0x000fc800078e0a06 */
[----:B------:R-:W-:-:S05]  /*1230*/  IMAD R55, R22, R58, R55 ;  /* 0x0000003a16377224 */ /* 0x000fca00078e0237 */
[----:B------:R-:W-:Y:S01]  /*1240*/  ISETP.GT.U32.AND P1, PT, R22, R55, PT ;  /* 0x000000371600720c */ /* 0x000fe20003f24070 */
[----:B------:R-:W-:Y:S01]  /*1250*/  HADD2.F32 R58, -RZ, R11.H1_H1 ;  /* 0x3000000bff3a7230 */ /* 0x000fe20000004100 */
[----:B------:R-:W-:-:S04]  /*1260*/  @!P2 IADD3 R7, R7, 0x1, RZ ;  /* 0x000000010707a810 */ /* 0x000fc80007ffe0ff */
[----:B------:R-:W-:-:S07]  /*1270*/  FFMA R57, R58, 0.125, R57 ;  /* 0x3e0000003a397823 */ /* 0x000fce0000000039 */
[----:B------:R-:W-:-:S04]  /*1280*/  @!P1 IADD3 R55, R55, -R22, RZ ;  /* 0x8000001637379210 */ /* 0x000fc80007ffe0ff */
[----:B------:R-:W-:Y:S02]  /*1290*/  ISETP.GE.U32.AND P2, PT, R55, R22, PT ;  /* 0x000000163700720c */ /* 0x000fe40003f46070 */
[----:B------:R-:W-:Y:S01]  /*12a0*/  IABS R55, R53 ;  /* 0x0000003500377213 */ /* 0x000fe20000000000 */
[----:B--2---:R-:W-:-:S04]  /*12b0*/  HADD2.F32 R58, -RZ, R28.H0_H0 ;  /* 0x2000001cff3a7230 */ /* 0x004fc80000004100 */
[----:B------:R-:W-:Y:S01]  /*12c0*/  IMAD.HI.U32 R11, R23, R55, RZ ;  /* 0x00000037170b7227 */ /* 0x000fe200078e00ff */
[----:B------:R-:W-:-:S03]  /*12d0*/  FADD R41, R41, R58 ;  /* 0x0000003a29297221 */ /* 0x000fc60000000000 */
[----:B------:R-:W-:-:S04]  /*12e0*/  IMAD.MOV R58, RZ, RZ, -R11 ;  /* 0x000000ffff3a7224 */ /* 0x000fc800078e0a0b */
[----:B------:R-:W-:Y:S01]  /*12f0*/  IMAD R55, R22, R58, R55 ;  /* 0x0000003a16377224 */ /* 0x000fe200078e0237 */
[----:B------:R-:W-:-:S04]  /*1300*/  @P4 IADD3 R7, R7, 0x1, RZ ;  /* 0x0000000107074810 */ /* 0x000fc80007ffe0ff */
[----:B------:R-:W-:Y:S02]  /*1310*/  ISETP.GT.U32.AND P4, PT, R22, R55, PT ;  /* 0x000000371600720c */ /* 0x000fe40003f84070 */
[----:B------:R-:W-:Y:S01]  /*1320*/  @!P5 IADD3 R8, R8, 0x1, RZ ;  /* 0x000000010808d810 */ /* 0x000fe20007ffe0ff */
[----:B------:R-:W-:Y:S01]  /*1330*/  FFMA R20, R59, 0.125, R20 ;  /* 0x3e0000003b147823 */ /* 0x000fe20000000014 */
[----:B------:R-:W-:-:S09]  /*1340*/  HADD2.F32 R59, -RZ, R28.H1_H1 ;  /* 0x3000001cff3b7230 */ /* 0x000fd20000004100 */
[----:B------:R-:W-:-:S04]  /*1350*/  @!P4 IADD3 R55, R55, -R22, RZ ;  /* 0x800000163737c210 */ /* 0x000fc80007ffe0ff */
[----:B------:R-:W-:Y:S02]  /*1360*/  ISETP.GE.U32.AND P5, PT, R55, R22, PT ;  /* 0x000000163700720c */ /* 0x000fe40003fa6070 */
[----:B------:R-:W-:-:S05]  /*1370*/  IABS R55, R50 ;  /* 0x0000003200377213 */ /* 0x000fca0000000000 */
[----:B------:R-:W-:-:S04]  /*1380*/  IMAD.HI.U32 R28, R23, R55, RZ ;  /* 0x00000037171c7227 */ /* 0x000fc800078e00ff */
[----:B------:R-:W-:-:S04]  /*1390*/  IMAD.MOV R58, RZ, RZ, -R28 ;  /* 0x000000ffff3a7224 */ /* 0x000fc800078e0a1c */
[----:B------:R-:W-:Y:S01]  /*13a0*/  IMAD R55, R22, R58, R55 ;  /* 0x0000003a16377224 */ /* 0x000fe200078e0237 */
[----:B------:R-:W-:-:S04]  /*13b0*/  @P6 IADD3 R8, R8, 0x1, RZ ;  /* 0x0000000108086810 */ /* 0x000fc80007ffe0ff */
[----:B------:R-:W-:Y:S02]  /*13c0*/  ISETP.GT.U32.AND P6, PT, R22, R55, PT ;  /* 0x000000371600720c */ /* 0x000fe40003fc4070 */
[----:B------:R-:W-:Y:S01]  /*13d0*/  @!P0 IADD3 R9, R9, 0x1, RZ ;  /* 0x0000000109098810 */ /* 0x000fe20007ffe0ff */
[----:B------:R-:W-:Y:S01]  /*13e0*/  FADD R36, R36, R59 ;  /* 0x0000003b24247221 */ /* 0x000fe20000000000 */
[----:B------:R-:W-:-:S09]  /*13f0*/  HADD2.F32 R58, -RZ, R29.H1_H1 ;  /* 0x3000001dff3a7230 */ /* 0x000fd20000004100 */
[----:B------:R-:W-:-:S04]  /*1400*/  @!P6 IADD3 R55, R55, -R22, RZ ;  /* 0x800000163737e210 */ /* 0x000fc80007ffe0ff */
[----:B------:R-:W-:Y:S02]  /*1410*/  ISETP.GE.U32.AND P0, PT, R55, R22, PT ;  /* 0x000000163700720c */ /* 0x000fe40003f06070 */
[----:B------:R-:W-:Y:S01]  /*1420*/  IABS R55, R49 ;  /* 0x0000003100377213 */ /* 0x000fe20000000000 */
[----:B------:R-:W-:Y:S01]  /*1430*/  HADD2.F32 R59, -RZ, R29.H0_H0 ;  /* 0x2000001dff3b7230 */ /* 0x000fe20000004100 */
[----:B------:R-:W-:-:S03]  /*1440*/  FADD R37, R37, R58 ;  /* 0x0000003a25257221 */ /* 0x000fc60000000000 */
[----:B------:R-:W-:-:S04]  /*1450*/  IMAD.HI.U32 R29, R23, R55, RZ ;  /* 0x00000037171d7227 */ /* 0x000fc800078e00ff */
[----:B------:R-:W-:-:S04]  /*1460*/  IMAD.MOV R58, RZ, RZ, -R29 ;  /* 0x000000ffff3a7224 */ /* 0x000fc800078e0a1d */
[----:B------:R-:W-:Y:S01]  /*1470*/  IMAD R55, R22, R58, R55 ;  /* 0x0000003a16377224 */ /* 0x000fe200078e0237 */
[----:B------:R-:W-:-:S04]  /*1480*/  @P3 IADD3 R9, R9, 0x1, RZ ;  /* 0x0000000109093810 */ /* 0x000fc80007ffe0ff */
[----:B------:R-:W-:Y:S01]  /*1490*/  ISETP.GT.U32.AND P3, PT, R22, R55, PT ;  /* 0x000000371600720c */ /* 0x000fe20003f64070 */
[----:B------:R-:W-:Y:S01]  /*14a0*/  FADD R42, R42, R59 ;  /* 0x0000003b2a2a7221 */ /* 0x000fe20000000000 */
[----:B------:R-:W-:Y:S01]  /*14b0*/  HADD2.F32 R59, -RZ, R30.H0_H0 ;  /* 0x2000001eff3b7230 */ /* 0x000fe20000004100 */
[----:B------:R-:W-:-:S10]  /*14c0*/  @!P1 IADD3 R10, R10, 0x1, RZ ;  /* 0x000000010a0a9810 */ /* 0x000fd40007ffe0ff */
[----:B------:R-:W-:-:S04]  /*14d0*/  @!P3 IADD3 R55, R55, -R22, RZ ;  /* 0x800000163737b210 */ /* 0x000fc80007ffe0ff */
[----:B------:R-:W-:Y:S02]  /*14e0*/  ISETP.GE.U32.AND P1, PT, R55, R22, PT ;  /* 0x000000163700720c */ /* 0x000fe40003f26070 */
[----:B------:R-:W-:Y:S01]  /*14f0*/  IABS R55, R25 ;  /* 0x0000001900377213 */ /* 0x000fe20000000000 */
[----:B------:R-:W-:Y:S01]  /*1500*/  FADD R44, R44, R59 ;  /* 0x0000003b2c2c7221 */ /* 0x000fe20000000000 */
[----:B------:R-:W-:-:S03]  /*1510*/  HADD2.F32 R59, -RZ, R30.H1_H1 ;  /* 0x3000001eff3b7230 */ /* 0x000fc60000004100 */
[----:B------:R-:W-:-:S04]  /*1520*/  IMAD.HI.U32 R30, R23, R55, RZ ;  /* 0x00000037171e7227 */ /* 0x000fc800078e00ff */
[----:B------:R-:W-:-:S04]  /*1530*/  IMAD.MOV R58, RZ, RZ, -R30 ;  /* 0x000000ffff3a7224 */ /* 0x000fc800078e0a1e */
[----:B------:R-:W-:Y:S01]  /*1540*/  IMAD R55, R22, R58, R55 ;  /* 0x0000003a16377224 */ /* 0x000fe200078e0237 */
[----:B------:R-:W-:-:S04]  /*1550*/  @P2 IADD3 R10, R10, 0x1, RZ ;  /* 0x000000010a0a2810 */ /* 0x000fc80007ffe0ff */
[----:B------:R-:W-:Y:S01]  /*1560*/  ISETP.GT.U32.AND P2, PT, R22, R55, PT ;  /* 0x000000371600720c */ /* 0x000fe20003f44070 */
[--C-:B------:R-:W-:Y:S01]  /*1570*/  HADD2.F32 R58, -RZ, R31.reuse.H1_H1 ;  /* 0x3000001fff3a7230 */ /* 0x100fe20000004100 */
[----:B------:R-:W-:Y:S01]  /*1580*/  @!P4 IADD3 R11, R11, 0x1, RZ ;  /* 0x000000010b0bc810 */ /* 0x000fe20007ffe0ff */
[----:B------:R-:W-:Y:S01]  /*1590*/  FADD R46, R46, R59 ;  /* 0x0000003b2e2e7221 */ /* 0x000fe20000000000 */
[----:B------:R-:W-:Y:S02]  /*15a0*/  HADD2.F32 R59, -RZ, R31.H0_H0 ;  /* 0x2000001fff3b7230 */ /* 0x000fe40000004100 */
[----:B------:R-:W-:-:S07]  /*15b0*/  FADD R39, R39, R58 ;  /* 0x0000003a27277221 */ /* 0x000fce0000000000 */
[----:B------:R-:W-:-:S04]  /*15c0*/  @!P2 IADD3 R55, R55, -R22, RZ ;  /* 0x800000163737a210 */ /* 0x000fc80007ffe0ff */
[----:B------:R-:W-:Y:S02]  /*15d0*/  ISETP.GE.U32.AND P4, PT, R55, R22, PT ;  /* 0x000000163700720c */ /* 0x000fe40003f86070 */
[----:B------:R-:W-:Y:S01]  /*15e0*/  IABS R55, R4 ;  /* 0x0000000400377213 */ /* 0x000fe20000000000 */
[----:B---3--:R-:W-:-:S04]  /*15f0*/  HADD2.F32 R58, -RZ, R12.H0_H0 ;  /* 0x2000000cff3a7230 */ /* 0x008fc80000004100 */
[----:B------:R-:W-:Y:S01]  /*1600*/  IMAD.HI.U32 R31, R23, R55, RZ ;  /* 0x00000037171f7227 */ /* 0x000fe200078e00ff */
[----:B------:R-:W-:-:S03]  /*1610*/  FFMA R41, R58, 0.125, R41 ;  /* 0x3e0000003a297823 */ /* 0x000fc60000000029 */
        /* <DEDUP_REMOVED lines=20> */
[----:B------:R-:W-:Y:S01]  /*1760*/  IABS R55, R35 ;  /* 0x0000002300377213 */ /* 0x000fe20000000000 */
[----:B------:R-:W-:Y:S01]  /*1770*/  HADD2.F32 R59, -RZ, R13.H0_H0 ;  /* 0x2000000dff3b7230 */ /* 0x000fe20000004100 */
[----:B------:R-:W-:-:S03]  /*1780*/  FFMA R37, R58, 0.125, R37 ;  /* 0x3e0000003a257823 */ /* 0x000fc60000000025 */
[----:B------:R-:W-:-:S04]  /*1790*/  IMAD.HI.U32 R13, R23, R55, RZ ;  /* 0x00000037170d7227 */ /* 0x000fc800078e00ff */
[----:B------:R-:W-:-:S04]  /*17a0*/  IMAD.MOV R58, RZ, RZ, -R13 ;  /* 0x000000ffff3a7224 */ /* 0x000fc800078e0a0d */
[----:B------:R-:W-:Y:S01]  /*17b0*/  IMAD R55, R22, R58, R55 ;  /* 0x0000003a16377224 */ /* 0x000fe200078e0237 */
[----:B------:R-:W-:-:S04]  /*17c0*/  @P1 IADD3 R29, R29, 0x1, RZ ;  /* 0x000000011d1d1810 */ /* 0x000fc80007ffe0ff */
[----:B------:R-:W-:Y:S01]  /*17d0*/  ISETP.GT.U32.AND P1, PT, R22, R55, PT ;  /* 0x000000371600720c */ /* 0x000fe20003f24070 */
[----:B------:R-:W-:Y:S01]  /*17e0*/  FFMA R42, R59, 0.125, R42 ;  /* 0x3e0000003b2a7823 */ /* 0x000fe2000000002a */
[----:B------:R-:W-:Y:S01]  /*17f0*/  HADD2.F32 R59, -RZ, R14.H0_H0 ;  /* 0x2000000eff3b7230 */ /* 0x000fe20000004100 */
[----:B------:R-:W-:-:S10]  /*1800*/  @!P2 IADD3 R30, R30, 0x1, RZ ;  /* 0x000000011e1ea810 */ /* 0x000fd40007ffe0ff */
[----:B------:R-:W-:-:S04]  /*1810*/  @!P1 IADD3 R55, R55, -R22, RZ ;  /* 0x8000001637379210 */ /* 0x000fc80007ffe0ff */
[----:B------:R-:W-:Y:S02]  /*1820*/  ISETP.GE.U32.AND P2, PT, R55, R22, PT ;  /* 0x000000163700720c */ /* 0x000fe40003f46070 */
[----:B------:R-:W-:Y:S01]  /*1830*/  IABS R55, R34 ;  /* 0x0000002200377213 */ /* 0x000fe20000000000 */
[----:B------:R-:W-:Y:S01]  /*1840*/  FFMA R44, R59, 0.125, R44 ;  /* 0x3e0000003b2c7823 */ /* 0x000fe2000000002c */
        /* <DEDUP_REMOVED lines=8> */
[----:B------:R-:W-:Y:S01]  /*18d0*/  FFMA R46, R59, 0.125, R46 ;  /* 0x3e0000003b2e7823 */ /* 0x000fe2000000002e */
[----:B------:R-:W-:Y:S02]  /*18e0*/  HADD2.F32 R59, -RZ, R15.H0_H0 ;  /* 0x2000000fff3b7230 */ /* 0x000fe40000004100 */
[----:B------:R-:W-:-:S07]  /*18f0*/  FFMA R39, R58, 0.125, R39 ;  /* 0x3e0000003a277823 */ /* 0x000fce0000000027 */
[----:B------:R-:W-:-:S04]  /*1900*/  @!P4 IADD3 R55, R55, -R22, RZ ;  /* 0x800000163737c210 */ /* 0x000fc80007ffe0ff */
[----:B------:R-:W-:Y:S02]  /*1910*/  ISETP.GE.U32.AND P5, PT, R55, R22, PT ;  /* 0x000000163700720c */ /* 0x000fe40003fa6070 */
[----:B------:R-:W-:Y:S01]  /*1920*/  IABS R55, R5 ;  /* 0x0000000500377213 */ /* 0x000fe20000000000 */
[----:B-----5:R-:W-:-:S04]  /*1930*/  HADD2.F32 R58, -RZ, R16.H0_H0 ;  /* 0x20000010ff3a7230 */ /* 0x020fc80000004100 */
[----:B------:R-:W-:Y:S01]  /*1940*/  IMAD.HI.U32 R15, R23, R55, RZ ;  /* 0x00000037170f7227 */ /* 0x000fe200078e00ff */
[----:B------:R-:W-:-:S03]  /*1950*/  FADD R41, R58, R41 ;  /* 0x000000293a297221 */ /* 0x000fc60000000000 */
[----:B------:R-:W-:-:S04]  /*1960*/  IMAD.MOV R58, RZ, RZ, -R15 ;  /* 0x000000ffff3a7224 */ /* 0x000fc800078e0a0f */
[----:B------:R-:W-:Y:S01]  /*1970*/  IMAD R55, R22, R58, R55 ;  /* 0x0000003a16377224 */ /* 0x000fe200078e0237 */
[----:B------:R-:W-:-:S04]  /*1980*/  @P6 IADD3 R31, R31, 0x1, RZ ;  /* 0x000000011f1f6810 */ /* 0x000fc80007ffe0ff */
[----:B------:R-:W-:Y:S02]  /*1990*/  ISETP.GT.U32.AND P6, PT, R22, R55, PT ;  /* 0x000000371600720c */ /* 0x000fe40003fc4070 */
[----:B------:R-:W-:Y:S02]  /*19a0*/  IABS R58, R27 ;  /* 0x0000001b003a7213 */ /* 0x000fe40000000000 */
[----:B------:R-:W-:-:S09]  /*19b0*/  @!P0 IADD3 R12, R12, 0x1, RZ ;  /* 0x000000010c0c8810 */ /* 0x000fd20007ffe0ff */
[----:B------:R-:W-:-:S04]  /*19c0*/  @!P6 IADD3 R55, R55, -R22, RZ ;  /* 0x800000163737e210 */ /* 0x000fc80007ffe0ff */
[----:B------:R-:W-:Y:S01]  /*19d0*/  ISETP.GE.U32.AND P0, PT, R55, R22, PT ;  /* 0x000000163700720c */ /* 0x000fe20003f06070 */
[----:B------:R-:W-:Y:S02]  /*19e0*/  HADD2.F32 R55, -RZ, R16.H1_H1 ;  /* 0x30000010ff377230 */ /* 0x000fe40000004100 */
[----:B------:R-:W-:-:S04]  /*19f0*/  IMAD.HI.U32 R16, R23, R58, RZ ;  /* 0x0000003a17107227 */ /* 0x000fc800078e00ff */
[----:B------:R-:W-:-:S04]  /*1a00*/  IMAD.MOV R61, RZ, RZ, -R16 ;  /* 0x000000ffff3d7224 */ /* 0x000fc800078e0a10 */
[----:B------:R-:W-:Y:S01]  /*1a10*/  IMAD R61, R22, R61, R58 ;  /* 0x0000003d163d7224 */ /* 0x000fe200078e023a */
[----:B------:R-:W-:-:S04]  /*1a20*/  @P3 IADD3 R12, R12, 0x1, RZ ;  /* 0x000000010c0c3810 */ /* 0x000fc80007ffe0ff */
[----:B------:R-:W-:Y:S01]  /*1a30*/  ISETP.GT.U32.AND P3, PT, R22, R61, PT ;  /* 0x0000003d1600720c */ /* 0x000fe20003f64070 */
[----:B------:R-:W-:Y:S01]  /*1a40*/  FADD R55, R55, R36 ;  /* 0x0000002437377221 */ /* 0x000fe20000000000 */
[----:B------:R-:W-:Y:S02]  /*1a50*/  IABS R36, R3 ;  /* 0x0000000300247213 */ /* 0x000fe40000000000 */
[----:B------:R-:W-:-:S03]  /*1a60*/  @!P1 IADD3 R13, R13, 0x1, RZ ;  /* 0x000000010d0d9810 */ /* 0x000fc60007ffe0ff */
[----:B------:R-:W-:-:S06]  /*1a70*/  IMAD.HI.U32 R23, R23, R36, RZ ;  /* 0x0000002417177227 */ /* 0x000fcc00078e00ff */
[----:B------:R-:W-:-:S04]  /*1a80*/  @!P3 IADD3 R61, R61, -R22, RZ ;  /* 0x800000163d3db210 */ /* 0x000fc80007ffe0ff */
[----:B------:R-:W-:Y:S01]  /*1a90*/  ISETP.GE.U32.AND P1, PT, R61, R22, PT ;  /* 0x000000163d00720c */ /* 0x000fe20003f26070 */
[----:B------:R-:W-:-:S04]  /*1aa0*/  IMAD.MOV R61, RZ, RZ, -R23 ;  /* 0x000000ffff3d7224 */ /* 0x000fc800078e0a17 */
[----:B------:R-:W-:Y:S01]  /*1ab0*/  IMAD R61, R22, R61, R36 ;  /* 0x0000003d163d7224 */ /* 0x000fe200078e0224 */
[----:B------:R-:W-:-:S04]  /*1ac0*/  @P2 IADD3 R13, R13, 0x1, RZ ;  /* 0x000000010d0d2810 */ /* 0x000fc80007ffe0ff */
[----:B------:R-:W-:Y:S02]  /*1ad0*/  ISETP.GT.U32.AND P2, PT, R22, R61, PT ;  /* 0x0000003d1600720c */ /* 0x000fe40003f44070 */
[----:B------:R-:W-:-:S11]  /*1ae0*/  @!P4 IADD3 R14, R14, 0x1, RZ ;  /* 0x000000010e0ec810 */ /* 0x000fd60007ffe0ff */
[----:B------:R-:W-:-:S04]  /*1af0*/  @!P2 IADD3 R61, R61, -R22, RZ ;  /* 0x800000163d3da210 */ /* 0x000fc80007ffe0ff */
[----:B------:R-:W-:Y:S02]  /*1b00*/  ISETP.GE.U32.AND P4, PT, R61, R22, PT ;  /* 0x000000163d00720c */ /* 0x000fe40003f86070 */
[----:B------:R-:W-:Y:S02]  /*1b10*/  LOP3.LUT R22, R51, c[0x0][0x1a0], RZ, 0x3c, !PT ;  /* 0x0000680033167a12 */ /* 0x000fe400078e3cff */
[----:B------:R-:W-:Y:S02]  /*1b20*/  @P5 IADD3 R14, R14, 0x1, RZ ;  /* 0x000000010e0e5810 */ /* 0x000fe40007ffe0ff */
[----:B------:R-:W-:Y:S02]  /*1b30*/  ISETP.GE.AND P5, PT, R22, RZ, PT ;  /* 0x000000ff1600720c */ /* 0x000fe40003fa6270 */
[----:B------:R-:W-:Y:S02]  /*1b40*/  LOP3.LUT R22, R40, c[0x0][0x1a0], RZ, 0x3c, !PT ;  /* 0x0000680028167a12 */ /* 0x000fe400078e3cff */
[----:B------:R-:W-:-:S02]  /*1b50*/  @!P6 IADD3 R15, R15, 0x1, RZ ;  /* 0x000000010f0fe810 */ /* 0x000fc40007ffe0ff */
[----:B------:R-:W-:Y:S02]  /*1b60*/  ISETP.GE.AND P6, PT, R22, RZ, PT ;  /* 0x000000ff1600720c */ /* 0x000fe40003fc6270 */
        /* <DEDUP_REMOVED lines=15> */
[----:B------:R-:W-:Y:S01]  /*1c60*/  LOP3.LUT R22, R25, c[0x0][0x1a0], RZ, 0x3c, !PT ;  /* 0x0000680019167a12 */ /* 0x000fe200078e3cff */
[----:B------:R-:W-:-:S03]  /*1c70*/  @!P5 IMAD.MOV R7, RZ, RZ, -R7 ;  /* 0x000000ffff07d224 */ /* 0x000fc600078e0a07 */
[----:B------:R-:W-:Y:S02]  /*1c80*/  ISETP.GE.AND P5, PT, R22, RZ, PT ;  /* 0x000000ff1600720c */ /* 0x000fe40003fa6270 */
[----:B------:R-:W-:Y:S02]  /*1c90*/  LOP3.LUT R22, R4, c[0x0][0x1a0], RZ, 0x3c, !PT ;  /* 0x0000680004167a12 */ /* 0x000fe400078e3cff */
[----:B------:R-:W-:Y:S02]  /*1ca0*/  @!P6 IADD3 R8, -R8, RZ, RZ ;  /* 0x000000ff0808e210 */ /* 0x000fe40007ffe1ff */
        /* <DEDUP_REMOVED lines=12> */
[----:B------:R-:W-:Y:S01]  /*1d70*/  ISETP.GE.AND P2, PT, R22, RZ, PT ;  /* 0x000000ff1600720c */ /* 0x000fe20003f46270 */
[----:B------:R-:W-:Y:S01]  /*1d80*/  @!P6 IMAD.MOV R31, RZ, RZ, -R31 ;  /* 0x000000ffff1fe224 */ /* 0x000fe200078e0a1f */
[----:B------:R-:W-:Y:S01]  /*1d90*/  LOP3.LUT R22, R27, c[0x0][0x1a0], RZ, 0x3c, !PT ;  /* 0x000068001b167a12 */ /* 0x000fe200078e3cff */
[----:B------:R-:W-:Y:S01]  /*1da0*/  @!P4 IMAD.MOV R29, RZ, RZ, -R29 ;  /* 0x000000ffff1dc224 */ /* 0x000fe200078e0a1d */
[----:B------:R-:W-:-:S02]  /*1db0*/  ISETP.NE.AND P6, PT, RZ, c[0x0][0x1a0], PT ;  /* 0x00006800ff007a0c */ /* 0x000fc40003fc5270 */
[----:B------:R-:W-:Y:S02]  /*1dc0*/  LOP3.LUT R61, RZ, c[0x0][0x1a0], RZ, 0x33, !PT ;  /* 0x00006800ff3d7a12 */ /* 0x000fe400078e33ff */
[----:B------:R-:W-:Y:S02]  /*1dd0*/  ISETP.GE.AND P4, PT, R22, RZ, PT ;  /* 0x000000ff1600720c */ /* 0x000fe40003f86270 */
[----:B------:R-:W-:Y:S02]  /*1de0*/  LOP3.LUT R22, R3, c[0x0][0x1a0], RZ, 0x3c, !PT ;  /* 0x0000680003167a12 */ /* 0x000fe400078e3cff */
[----:B------:R-:W-:Y:S02]  /*1df0*/  SEL R6, R61, R6, !P6 ;  /* 0x000000063d067207 */ /* 0x000fe40007000000 */
[----:B------:R-:W-:Y:S02]  /*1e00*/  @!P5 IADD3 R30, -R30, RZ, RZ ;  /* 0x000000ff1e1ed210 */ /* 0x000fe40007ffe1ff */
[----:B------:R-:W-:Y:S01]  /*1e10*/  ISETP.GE.AND P5, PT, R22, RZ, PT ;  /* 0x000000ff1600720c */ /* 0x000fe20003fa6270 */
[----:B------:R-:W-:Y:S01]  /*1e20*/  ULDC UR4, c[0x0][0x1a8] ;  /* 0x00006a0000047ab9 */ /* 0x000fe20000000800 */
[----:B------:R-:W-:Y:S01]  /*1e30*/  IADD3 R22, -R6, RZ, RZ ;  /* 0x000000ff06167210 */ /* 0x000fe20007ffe1ff */
[----:B------:R-:W-:Y:S01]  /*1e40*/  ULDC UR5, c[0x0][0x1a4] ;  /* 0x0000690000057ab9 */ /* 0x000fe20000000800 */
[----:B------:R-:W-:Y:S01]  /*1e50*/  @!P0 IADD3 R12, -R12, RZ, RZ ;  /* 0x000000ff0c0c8210 */ /* 0x000fe20007ffe1ff */
[----:B------:R-:W-:Y:S01]  /*1e60*/  UIMAD UR4, UR4, UR5, URZ ;  /* 0x00000005040472a4 */ /* 0x000fe2000f8e023f */
[----:B------:R-:W-:Y:S01]  /*1e70*/  ISETP.GE.AND P0, PT, R43, 0x500, PT ;  /* 0x000005002b00780c */ /* 0x000fe20003f06270 */
[----:B------:R-:W-:-:S02]  /*1e80*/  IMAD R22, R22, c[0x0][0x1a0], R45 ;  /* 0x0000680016167a24 */ /* 0x000fc400078e022d */
[----:B------:R-:W-:Y:S01]  /*1e90*/  @!P3 IMAD.MOV R13, RZ, RZ, -R13 ;  /* 0x000000ffff0db224 */ /* 0x000fe200078e0a0d */
[----:B------:R-:W-:Y:S01]  /*1ea0*/  UIMAD UR5, UR4, 0x500, URZ ;  /* 0x00000500040578a4 */ /* 0x000fe2000f8e023f */
[----:B------:R-:W-:Y:S01]  /*1eb0*/  ISETP.LT.AND P3, PT, R45, c[0x0][0x1ac], !P0 ;  /* 0x00006b002d007a0c */ /* 0x000fe20004761270 */
[----:B------:R-:W-:Y:S01]  /*1ec0*/  IMAD R45, R43, UR4, R22 ;  /* 0x000000042b2d7c24 */ /* 0x000fe2000f8e0216 */
[----:B------:R-:W-:-:S03]  /*1ed0*/  SEL R7, R61, R7, !P6 ;  /* 0x000000073d077207 */ /* 0x000fc60007000000 */
[----:B------:R-:W-:Y:S01]  /*1ee0*/  IMAD R45, R6, UR5, R45 ;  /* 0x00000005062d7c24 */ /* 0x000fe2000f8e022d */
[----:B------:R-:W-:Y:S02]  /*1ef0*/  IADD3 R6, -R7, RZ, RZ ;  /* 0x000000ff07067210 */ /* 0x000fe40007ffe1ff */
[----:B------:R-:W-:Y:S02]  /*1f00*/  SEL R8, R61, R8, !P6 ;  /* 0x000000083d087207 */ /* 0x000fe40007000000 */
[----:B------:R-:W-:Y:S01]  /*1f10*/  @!P2 IADD3 R15, -R15, RZ, RZ ;  /* 0x000000ff0f0fa210 */ /* 0x000fe20007ffe1ff */
[----:B------:R-:W-:Y:S01]  /*1f20*/  IMAD R6, R6, c[0x0][0x1a0], R51 ;  /* 0x0000680006067a24 */ /* 0x000fe200078e0233 */
[----:B------:R-:W-:Y:S01]  /*1f30*/  ISETP.LT.AND P2, PT, R51, c[0x0][0x1ac], !P0 ;  /* 0x00006b0033007a0c */ /* 0x000fe20004741270 */
[----:B------:R-:W-:Y:S01]  /*1f40*/  IMAD.MOV R51, RZ, RZ, -R8 ;  /* 0x000000ffff337224 */ /* 0x000fe200078e0a08 */
[----:B------:R-:W-:Y:S01]  /*1f50*/  @!P1 IADD3 R14, -R14, RZ, RZ ;  /* 0x000000ff0e0e9210 */ /* 0x000fe20007ffe1ff */
[----:B------:R-:W-:Y:S01]  /*1f60*/  HADD2.F32 R36, -RZ, R17.H1_H1 ;  /* 0x30000011ff247230 */ /* 0x000fe20000004100 */
[----:B------:R-:W-:Y:S01]  /*1f70*/  ISETP.LT.AND P1, PT, R40, c[0x0][0x1ac], !P0 ;  /* 0x00006b0028007a0c */ /* 0x000fe20004721270 */
[----:B------:R-:W-:Y:S01]  /*1f80*/  IMAD R40, R51, c[0x0][0x1a0], R40 ;  /* 0x0000680033287a24 */ /* 0x000fe200078e0228 */
[----:B------:R-:W-:Y:S01]  /*1f90*/  SEL R10, R61, R10, !P6 ;  /* 0x0000000a3d0a7207 */ /* 0x000fe20007000000 */
[----:B------:R-:W-:Y:S01]  /*1fa0*/  HADD2.F32 R51, -RZ, R19.H0_H0 ;  /* 0x20000013ff337230 */ /* 0x000fe20000004100 */
[----:B------:R-:W-:Y:S01]  /*1fb0*/  FADD R41, R54, R41 ;  /* 0x0000002936297221 */ /* 0x000fe20000000000 */
[----:B------:R-:W-:Y:S01]  /*1fc0*/  FADD R56, R56, R55 ;  /* 0x0000003738387221 */ /* 0x000fe20000000000 */
[----:B------:R-:W-:Y:S01]  /*1fd0*/  FFMA R38, R59, 0.125, R38 ;  /* 0x3e0000003b267823 */ /* 0x000fe20000000026 */
[----:B------:R-:W-:Y:S01]  /*1fe0*/  SHF.L.U32 R47, R47, 0x1, RZ ;  /* 0x000000012f2f7819 */ /* 0x000fe200000006ff */
[----:B------:R-:W-:Y:S01]  /*1ff0*/  FADD R36, R36, R37 ;  /* 0x0000002524247221 */ /* 0x000fe20000000000 */
[----:B------:R-:W-:Y:S01]  /*2000*/  SEL R9, R61, R9, !P6 ;  /* 0x000000093d097207 */ /* 0x000fe20007000000 */
[----:B------:R-:W-:Y:S01]  /*2010*/  @!P4 IMAD.MOV R16, RZ, RZ, -R16 ;  /* 0x000000ffff10c224 */ /* 0x000fe200078e0a10 */
[----:B------:R-:W-:Y:S01]  /*2020*/  IADD3 R37, -R10, RZ, RZ ;  /* 0x000000ff0a257210 */ /* 0x000fe20007ffe1ff */
[----:B------:R-:W-:Y:S01]  /*2030*/  HADD2.F32 R59, -RZ, R17.H0_H0 ;  /* 0x20000011ff3b7230 */ /* 0x000fe20000004100 */
[----:B------:R-:W-:Y:S01]  /*2040*/  @!P5 IADD3 R23, -R23, RZ, RZ ;  /* 0x000000ff1717d210 */ /* 0x000fe20007ffe1ff */
[----:B------:R-:W-:Y:S01]  /*2050*/  FADD R38, R51, R38 ;  /* 0x0000002633267221 */ /* 0x000fe20000000000 */
[----:B------:R-:W-:Y:S01]  /*2060*/  F2FP.F16.F32.PACK_AB R41, R56, R41 ;  /* 0x000000293829723e */ /* 0x000fe200000000ff */
[----:B------:R-:W0:Y:S01]  /*2070*/  LDS.U16 R51, [R47] ;  /* 0x000000002f337984 */ /* 0x000e220000000400 */
[----:B------:R-:W-:Y:S01]  /*2080*/  IADD3 R17, -R9, RZ, RZ ;  /* 0x000000ff09117210 */ /* 0x000fe20007ffe1ff */
[----:B------:R-:W-:Y:S01]  /*2090*/  FADD R33, R33, R36 ;  /* 0x0000002421217221 */ /* 0x000fe20000000000 */
[----:B------:R-:W-:Y:S01]  /*20a0*/  ISETP.LT.AND P5, PT, R26, c[0x0][0x1ac], !P0 ;  /* 0x00006b001a007a0c */ /* 0x000fe200047a1270 */
[----:B------:R-:W-:Y:S01]  /*20b0*/  IMAD R26, R37, c[0x0][0x1a0], R26 ;  /* 0x00006800251a7a24 */ /* 0x000fe200078e021a */
[----:B------:R-:W-:Y:S01]  /*20c0*/  SEL R11, R61, R11, !P6 ;  /* 0x0000000b3d0b7207 */ /* 0x000fe20007000000 */
[----:B------:R-:W-:Y:S01]  /*20d0*/  FADD R21, R21, R38 ;  /* 0x0000002615157221 */ /* 0x000fe20000000000 */
[C---:B------:R-:W-:Y:S01]  /*20e0*/  SEL R28, R61.reuse, R28, !P6 ;  /* 0x0000001c3d1c7207 */ /* 0x040fe20007000000 */
[----:B------:R-:W-:Y:S01]  /*20f0*/  HADD2.F32 R37, -RZ, R18.H1_H1 ;  /* 0x30000012ff257230 */ /* 0x000fe20000004100 */
[----:B------:R-:W-:-:S02]  /*2100*/  SEL R29, R61, R29, !P6 ;  /* 0x0000001d3d1d7207 */ /* 0x000fc40007000000 */
[C---:B------:R-:W-:Y:S02]  /*2110*/  SEL R30, R61.reuse, R30, !P6 ;  /* 0x0000001e3d1e7207 */ /* 0x040fe40007000000 */
[C---:B------:R-:W-:Y:S02]  /*2120*/  SEL R31, R61.reuse, R31, !P6 ;  /* 0x0000001f3d1f7207 */ /* 0x040fe40007000000 */
[C---:B------:R-:W-:Y:S02]  /*2130*/  SEL R12, R61.reuse, R12, !P6 ;  /* 0x0000000c3d0c7207 */ /* 0x040fe40007000000 */
[C---:B------:R-:W-:Y:S02]  /*2140*/  SEL R13, R61.reuse, R13, !P6 ;  /* 0x0000000d3d0d7207 */ /* 0x040fe40007000000 */
[C---:B------:R-:W-:Y:S02]  /*2150*/  SEL R14, R61.reuse, R14, !P6 ;  /* 0x0000000e3d0e7207 */ /* 0x040fe40007000000 */
[----:B------:R-:W-:-:S02]  /*2160*/  SEL R15, R61, R15, !P6 ;  /* 0x0000000f3d0f7207 */ /* 0x000fc40007000000 */
[C---:B------:R-:W-:Y:S02]  /*2170*/  SEL R16, R61.reuse, R16, !P6 ;  /* 0x000000103d107207 */ /* 0x040fe40007000000 */
[----:B------:R-:W-:Y:S02]  /*2180*/  SEL R23, R61, R23, !P6 ;  /* 0x000000173d177207 */ /* 0x000fe40007000000 */
[----:B------:R-:W-:Y:S01]  /*2190*/  ISETP.LT.AND P6, PT, R52, c[0x0][0x1ac], !P0 ;  /* 0x00006b0034007a0c */ /* 0x000fe200047c1270 */
[----:B------:R-:W-:Y:S01]  /*21a0*/  IMAD R52, R17, c[0x0][0x1a0], R52 ;  /* 0x0000680011347a24 */ /* 0x000fe200078e0234 */
[C---:B------:R-:W-:Y:S02]  /*21b0*/  PRMT R36, R41.reuse, 0x7610, R36 ;  /* 0x0000761029247816 */ /* 0x040fe40000000024 */
[----:B------:R-:W-:Y:S01]  /*21c0*/  PRMT R38, R41, 0x7632, R38 ;  /* 0x0000763229267816 */ /* 0x000fe20000000026 */
[----:B------:R-:W-:Y:S01]  /*21d0*/  HADD2.F32 R17, -RZ, R18.H0_H0 ;  /* 0x20000012ff117230 */ /* 0x000fe20000004100 */
[----:B------:R-:W1:Y:S01]  /*21e0*/  LDS.U16 R41, [R47+0x208] ;  /* 0x000208002f297984 */ /* 0x000e620000000400 */
[----:B------:R-:W-:Y:S01]  /*21f0*/  FADD R59, R59, R42 ;  /* 0x0000002a3b3b7221 */ /* 0x000fe20000000000 */
[----:B------:R-:W-:Y:S01]  /*2200*/  IMAD R18, R43, UR4, R6 ;  /* 0x000000042b127c24 */ /* 0x000fe2000f8e0206 */
[----:B------:R-:W-:Y:S01]  /*2210*/  FADD R37, R37, R46 ;  /* 0x0000002e25257221 */ /* 0x000fe20000000000 */
[----:B------:R-:W-:Y:S01]  /*2220*/  HADD2.F32 R6, -RZ, R19.H1_H1 ;  /* 0x30000013ff067230 */ /* 0x000fe20000004100 */
[----:B------:R-:W-:Y:S01]  /*2230*/  FADD R32, R32, R59 ;  /* 0x0000003b20207221 */ /* 0x000fe20000000000 */
[----:B------:R-:W-:Y:S01]  /*2240*/  IMAD R19, R7, UR5, R18 ;  /* 0x0000000507137c24 */ /* 0x000fe2000f8e0212 */
[----:B------:R-:W-:-:S02]  /*2250*/  FADD R7, R20, R37 ;  /* 0x0000002514077221 */ /* 0x000fc40000000000 */
[----:B------:R-:W-:Y:S01]  /*2260*/  FADD R18, R6, R39 ;  /* 0x0000002706127221 */ /* 0x000fe20000000000 */
[----:B------:R-:W-:Y:S01]  /*2270*/  LDS.U16 R37, [R47+0x618] ;  /* 0x000618002f257984 */ /* 0x000fe20000000400 */
[----:B------:R-:W-:-:S03]  /*2280*/  F2FP.F16.F32.PACK_AB R20, R33, R32 ;  /* 0x000000202114723e */ /* 0x000fc600000000ff */
[----:B------:R-:W2:Y:S01]  /*2290*/  LDS.U16 R39, [R47+0x410] ;  /* 0x000410002f277984 */ /* 0x000ea20000000400 */
[----:B------:R-:W-:-:S03]  /*22a0*/  FADD R17, R17, R44 ;  /* 0x0000002c11117221 */ /* 0x000fc60000000000 */
[----:B------:R-:W3:Y:S01]  /*22b0*/  LDS.U16 R32, [R47+0x820] ;  /* 0x000820002f207984 */ /* 0x000ee20000000400 */
[----:B------:R-:W-:Y:S01]  /*22c0*/  FADD R6, R24, R17 ;  /* 0x0000001118067221 */ /* 0x000fe20000000000 */
[----:B------:R-:W-:Y:S02]  /*22d0*/  FADD R18, R57, R18 ;  /* 0x0000001239127221 */ /* 0x000fe40000000000 */
[----:B------:R-:W4:Y:S02]  /*22e0*/  LDS.U16 R33, [R47+0xa28] ;  /* 0x000a28002f217984 */ /* 0x000f240000000400 */
[----:B------:R-:W-:Y:S02]  /*22f0*/  F2FP.F16.F32.PACK_AB R6, R7, R6 ;  /* 0x000000060706723e */ /* 0x000fe400000000ff */
[----:B------:R-:W-:Y:S01]  /*2300*/  F2FP.F16.F32.PACK_AB R18, R18, R21 ;  /* 0x000000151212723e */ /* 0x000fe200000000ff */
[----:B------:R-:W5:Y:S01]  /*2310*/  LDS.U16 R24, [R47+0xc30] ;  /* 0x000c30002f187984 */ /* 0x000f620000000400 */
[----:B------:R-:W-:-:S02]  /*2320*/  PRMT R7, R20, 0x7632, R7 ;  /* 0x0000763214077816 */ /* 0x000fc40000000007 */
[C---:B------:R-:W-:Y:S01]  /*2330*/  PRMT R42, R6.reuse, 0x7610, R42 ;  /* 0x00007610062a7816 */ /* 0x040fe2000000002a */
[----:B------:R-:W0:Y:S01]  /*2340*/  LDS.U16 R17, [R47+0xe38] ;  /* 0x000e38002f117984 */ /* 0x000e220000000400 */
[----:B------:R-:W-:Y:S02]  /*2350*/  PRMT R44, R6, 0x7632, R44 ;  /* 0x00007632062c7816 */ /* 0x000fe4000000002c */
[C---:B------:R-:W-:Y:S01]  /*2360*/  PRMT R46, R18.reuse, 0x7610, R46 ;  /* 0x00007610122e7816 */ /* 0x040fe2000000002e */
[----:B------:R-:W-:Y:S06]  /*2370*/  BAR.SYNC 0x0 ;  /* 0x0000000000007b1d */ /* 0x000fec0000000000 */
[----:B------:R-:W-:Y:S01]  /*2380*/  PRMT R54, R18, 0x7632, R54 ;  /* 0x0000763212367816 */ /* 0x000fe20000000036 */
[----:B------:R1:W-:Y:S01]  /*2390*/  STS.U16 [R0+0x6], R7 ;  /* 0x0000060700007388 */ /* 0x0003e20000000400 */
[----:B------:R-:W-:-:S02]  /*23a0*/  IMAD R52, R43, UR4, R52 ;  /* 0x000000042b347c24 */ /* 0x000fc4000f8e0234 */
[----:B------:R-:W-:Y:S01]  /*23b0*/  IMAD.MOV R22, RZ, RZ, -R11 ;  /* 0x000000ffff167224 */ /* 0x000fe200078e0a0b */
[----:B------:R-:W-:Y:S01]  /*23c0*/  STS.U16 [R0], R36 ;  /* 0x0000002400007388 */ /* 0x000fe20000000400 */
[----:B------:R-:W-:-:S03]  /*23d0*/  IMAD.WIDE R18, R19, R2, c[0x0][0x198] ;  /* 0x0000660013127625 */ /* 0x000fc600078e0202 */
[----:B------:R-:W-:Y:S01]  /*23e0*/  STS.U16 [R0+0x2], R38 ;  /* 0x0000022600007388 */ /* 0x000fe20000000400 */
[----:B-1----:R-:W-:-:S03]  /*23f0*/  IMAD.WIDE R6, R45, R2, c[0x0][0x198] ;  /* 0x000066002d067625 */ /* 0x002fc600078e0202 */
[----:B------:R-:W-:Y:S04]  /*2400*/  STS.U16 [R0+0x4], R20 ;  /* 0x0000041400007388 */ /* 0x000fe80000000400 */
[----:B------:R-:W-:Y:S04]  /*2410*/  STS.U16 [R0+0x8], R42 ;  /* 0x0000082a00007388 */ /* 0x000fe80000000400 */
[----:B------:R-:W-:Y:S04]  /*2420*/  STS.U16 [R0+0xa], R44 ;  /* 0x00000a2c00007388 */ /* 0x000fe80000000400 */
[----:B------:R-:W-:Y:S04]  /*2430*/  STS.U16 [R0+0xc], R46 ;  /* 0x00000c2e00007388 */ /* 0x000fe80000000400 */
[----:B------:R-:W-:Y:S01]  /*2440*/  STS.U16 [R0+0xe], R54 ;  /* 0x00000e3600007388 */ /* 0x000fe20000000400 */
[----:B------:R-:W-:-:S03]  /*2450*/  IMAD R21, R43, UR4, R40 ;  /* 0x000000042b157c24 */ /* 0x000fc6000f8e0228 */
[----:B------:R-:W-:Y:S06]  /*2460*/  BAR.SYNC 0x0 ;  /* 0x0000000000007b1d */ /* 0x000fec0000000000 */
[----:B------:R-:W-:Y:S01]  /*2470*/  IADD3 R0, -R30, RZ, RZ ;  /* 0x000000ff1e007210 */ /* 0x000fe20007ffe1ff */
[----:B0-----:R0:W-:Y:S01]  /*2480*/  @P3 STG.E.U16 [R6.64], R51 ;  /* 0x0000003306003986 */ /* 0x0011e2000c101506 */
[----:B------:R-:W-:Y:S01]  /*2490*/  ISETP.LT.AND P4, PT, R53, c[0x0][0x1ac], !P0 ;  /* 0x00006b0035007a0c */ /* 0x000fe20004781270 */
[----:B------:R-:W-:Y:S01]  /*24a0*/  IMAD R22, R22, c[0x0][0x1a0], R53 ;  /* 0x0000680016167a24 */ /* 0x000fe200078e0235 */
[----:B------:R-:W-:Y:S01]  /*24b0*/  IADD3 R53, -R28, RZ, RZ ;  /* 0x000000ff1c357210 */ /* 0x000fe20007ffe1ff */
[----:B------:R-:W-:Y:S01]  /*24c0*/  IMAD R21, R8, UR5, R21 ;  /* 0x0000000508157c24 */ /* 0x000fe2000f8e0215 */
[----:B------:R1:W-:Y:S01]  /*24d0*/  @P2 STG.E.U16 [R18.64], R41 ;  /* 0x0000002912002986 */ /* 0x0003e2000c101506 */
[----:B------:R-:W-:Y:S01]  /*24e0*/  ISETP.LT.AND P3, PT, R50, c[0x0][0x1ac], !P0 ;  /* 0x00006b0032007a0c */ /* 0x000fe20004761270 */
[----:B0-----:R-:W-:-:S02]  /*24f0*/  IMAD R7, R9, UR5, R52 ;  /* 0x0000000509077c24 */ /* 0x001fc4000f8e0234 */
[----:B------:R-:W-:Y:S01]  /*2500*/  LDS.U16 R18, [R47+0x208] ;  /* 0x000208002f127984 */ /* 0x000fe20000000400 */
[----:B------:R-:W-:Y:S02]  /*2510*/  IMAD R9, R43, UR4, R26 ;  /* 0x000000042b097c24 */ /* 0x000fe4000f8e021a */
[----:B------:R-:W-:Y:S02]  /*2520*/  IMAD R26, R0, c[0x0][0x1a0], R25 ;  /* 0x00006800001a7a24 */ /* 0x000fe400078e0219 */
[----:B------:R-:W0:Y:S01]  /*2530*/  LDS.U16 R0, [R47] ;  /* 0x000000002f007984 */ /* 0x000e220000000400 */
[----:B-1----:R-:W-:Y:S01]  /*2540*/  IADD3 R19, -R31, RZ, RZ ;  /* 0x000000ff1f137210 */ /* 0x002fe20007ffe1ff */
[----:B------:R-:W-:Y:S02]  /*2550*/  IMAD.MOV R8, RZ, RZ, -R29 ;  /* 0x000000ffff087224 */ /* 0x000fe400078e0a1d */
[----:B------:R-:W-:Y:S02]  /*2560*/  IMAD R50, R53, c[0x0][0x1a0], R50 ;  /* 0x0000680035327a24 */ /* 0x000fe400078e0232 */
[----:B------:R-:W-:-:S02]  /*2570*/  IMAD R9, R10, UR5, R9 ;  /* 0x000000050a097c24 */ /* 0x000fc4000f8e0209 */
[----:B------:R-:W-:-:S04]  /*2580*/  IMAD.WIDE R20, R21, R2, c[0x0][0x198] ;  /* 0x0000660015147625 */ /* 0x000fc800078e0202 */
[-C--:B------:R-:W-:Y:S01]  /*2590*/  IMAD.WIDE R6, R7, R2.reuse, c[0x0][0x198] ;  /* 0x0000660007067625 */ /* 0x080fe200078e0202 */
[----:B--2---:R1:W-:Y:S03]  /*25a0*/  @P1 STG.E.U16 [R20.64], R39 ;  /* 0x0000002714001986 */ /* 0x0043e6000c101506 */
[----:B------:R-:W-:Y:S02]  /*25b0*/  IMAD R36, R8, c[0x0][0x1a0], R49 ;  /* 0x0000680008247a24 */ /* 0x000fe400078e0231 */
[----:B------:R-:W-:Y:S02]  /*25c0*/  IMAD R38, R19, c[0x0][0x1a0], R4 ;  /* 0x0000680013267a24 */ /* 0x000fe400078e0204 */
[----:B------:R-:W-:Y:S01]  /*25d0*/  IMAD.WIDE R8, R9, R2, c[0x0][0x198] ;  /* 0x0000660009087625 */ /* 0x000fe200078e0202 */
[----:B------:R2:W-:Y:S03]  /*25e0*/  @P6 STG.E.U16 [R6.64], R37 ;  /* 0x0000002506006986 */ /* 0x0005e6000c101506 */
[----:B------:R-:W-:-:S02]  /*25f0*/  IMAD R19, R43, UR4, R50 ;  /* 0x000000042b137c24 */ /* 0x000fc4000f8e0232 */
[----:B-1----:R-:W-:Y:S01]  /*2600*/  IMAD.MOV R21, RZ, RZ, -R12 ;  /* 0x000000ffff157224 */ /* 0x002fe200078e0a0c */
[----:B------:R-:W-:Y:S01]  /*2610*/  ISETP.LT.AND P6, PT, R4, c[0x0][0x1ac], !P0 ;  /* 0x00006b0004007a0c */ /* 0x000fe200047c1270 */
[----:B------:R-:W-:Y:S01]  /*2620*/  IMAD R19, R28, UR5, R19 ;  /* 0x000000051c137c24 */ /* 0x000fe2000f8e0213 */
[----:B---3--:R-:W-:Y:S01]  /*2630*/  @P5 STG.E.U16 [R8.64], R32 ;  /* 0x0000002008005986 */ /* 0x008fe2000c101506 */
[----:B------:R-:W-:Y:S01]  /*2640*/  ISETP.LT.AND P5, PT, R48, c[0x0][0x1ac], !P0 ;  /* 0x00006b0030007a0c */ /* 0x000fe200047a1270 */
[C---:B------:R-:W-:Y:S02]  /*2650*/  IMAD R4, R43.reuse, UR4, R36 ;  /* 0x000000042b047c24 */ /* 0x040fe4000f8e0224 */
[----:B--2---:R-:W-:Y:S01]  /*2660*/  IMAD R7, R43, UR4, R26 ;  /* 0x000000042b077c24 */ /* 0x004fe2000f8e021a */
[----:B------:R-:W-:Y:S01]  /*2670*/  IADD3 R6, -R13, RZ, RZ ;  /* 0x000000ff0d067210 */ /* 0x000fe20007ffe1ff */
[----:B------:R-:W-:Y:S01]  /*2680*/  IMAD R48, R21, c[0x0][0x1a0], R48 ;  /* 0x0000680015307a24 */ /* 0x000fe200078e0230 */
[----:B------:R-:W1:Y:S01]  /*2690*/  LDS.U16 R9, [R47+0x410] ;  /* 0x000410002f097984 */ /* 0x000e620000000400 */
[----:B------:R-:W-:-:S03]  /*26a0*/  IMAD.WIDE R20, R19, R2, c[0x0][0x198] ;  /* 0x0000660013147625 */ /* 0x000fc600078e0202 */
[----:B------:R-:W2:Y:S01]  /*26b0*/  LDS.U16 R8, [R47+0x618] ;  /* 0x000618002f087984 */ /* 0x000ea20000000400 */
[----:B------:R-:W-:Y:S02]  /*26c0*/  IMAD R19, R30, UR5, R7 ;  /* 0x000000051e137c24 */ /* 0x000fe4000f8e0207 */
[----:B------:R-:W-:Y:S01]  /*26d0*/  IMAD R28, R6, c[0x0][0x1a0], R35 ;  /* 0x00006800061c7a24 */ /* 0x000fe200078e0223 */
[----:B------:R-:W3:Y:S01]  /*26e0*/  LDS.U16 R7, [R47+0x820] ;  /* 0x000820002f077984 */ /* 0x000ee20000000400 */
[----:B------:R-:W-:Y:S02]  /*26f0*/  IMAD R29, R29, UR5, R4 ;  /* 0x000000051d1d7c24 */ /* 0x000fe4000f8e0204 */
[----:B------:R-:W-:Y:S01]  /*2700*/  IMAD R22, R43, UR4, R22 ;  /* 0x000000042b167c24 */ /* 0x000fe2000f8e0216 */
[----:B------:R-:W1:Y:S04]  /*2710*/  LDS.U16 R6, [R47+0xa28] ;  /* 0x000a28002f067984 */ /* 0x000e680000000400 */
[----:B------:R-:W1:Y:S01]  /*2720*/  LDS.U16 R4, [R47+0xc30] ;  /* 0x000c30002f047984 */ /* 0x000e620000000400 */
[----:B------:R-:W-:Y:S01]  /*2730*/  IMAD R11, R11, UR5, R22 ;  /* 0x000000050b0b7c24 */ /* 0x000fe2000f8e0216 */
[----:B------:R-:W-:-:S02]  /*2740*/  ISETP.LT.AND P2, PT, R49, c[0x0][0x1ac], !P0 ;  /* 0x00006b0031007a0c */ /* 0x000fc40004741270 */
[----:B------:R-:W-:Y:S01]  /*2750*/  ISETP.LT.AND P1, PT, R25, c[0x0][0x1ac], !P0 ;  /* 0x00006b0019007a0c */ /* 0x000fe20004721270 */
[----:B------:R-:W-:Y:S01]  /*2760*/  IMAD.WIDE R10, R11, R2, c[0x0][0x198] ;  /* 0x000066000b0a7625 */ /* 0x000fe200078e0202 */
[----:B------:R-:W-:-:S04]  /*2770*/  IADD3 R25, -R14, RZ, RZ ;  /* 0x000000ff0e197210 */ /* 0x000fc80007ffe1ff */
[----:B----4-:R4:W-:Y:S01]  /*2780*/  @P4 STG.E.U16 [R10.64], R33 ;  /* 0x000000210a004986 */ /* 0x0109e2000c101506 */
[----:B------:R-:W-:-:S03]  /*2790*/  IMAD.MOV R22, RZ, RZ, -R15 ;  /* 0x000000ffff167224 */ /* 0x000fc600078e0a0f */
[----:B-----5:R5:W-:Y:S01]  /*27a0*/  @P3 STG.E.U16 [R20.64], R24 ;  /* 0x0000001814003986 */ /* 0x020be2000c101506 */
[----:B------:R-:W-:Y:S01]  /*27b0*/  IADD3 R26, -R23, RZ, RZ ;  /* 0x000000ff171a7210 */ /* 0x000fe20007ffe1ff */
[----:B----4-:R-:W-:-:S04]  /*27c0*/  IMAD.WIDE R10, R29, R2, c[0x0][0x198] ;  /* 0x000066001d0a7625 */ /* 0x010fc800078e0202 */
[----:B-----5:R-:W-:Y:S01]  /*27d0*/  IMAD.WIDE R20, R19, R2, c[0x0][0x198] ;  /* 0x0000660013147625 */ /* 0x020fe200078e0202 */
[----:B------:R-:W-:Y:S01]  /*27e0*/  IADD3 R24, -R16, RZ, RZ ;  /* 0x000000ff10187210 */ /* 0x000fe20007ffe1ff */
[----:B------:R4:W-:Y:S01]  /*27f0*/  @P2 STG.E.U16 [R10.64], R17 ;  /* 0x000000110a002986 */ /* 0x0009e2000c101506 */
[----:B------:R-:W-:Y:S01]  /*2800*/  ISETP.LT.AND P3, PT, R34, c[0x0][0x1ac], !P0 ;  /* 0x00006b0022007a0c */ /* 0x000fe20004761270 */
[----:B------:R-:W-:Y:S01]  /*2810*/  IMAD R34, R25, c[0x0][0x1a0], R34 ;  /* 0x0000680019227a24 */ /* 0x000fe200078e0222 */
[----:B------:R-:W-:Y:S01]  /*2820*/  ISETP.LT.AND P4, PT, R35, c[0x0][0x1ac], !P0 ;  /* 0x00006b0023007a0c */ /* 0x000fe20004781270 */
[----:B0-----:R0:W-:Y:S01]  /*2830*/  @P1 STG.E.U16 [R20.64], R0 ;  /* 0x0000000014001986 */ /* 0x0011e2000c101506 */
[----:B------:R-:W-:Y:S01]  /*2840*/  ISETP.LT.AND P2, PT, R5, c[0x0][0x1ac], !P0 ;  /* 0x00006b0005007a0c */ /* 0x000fe20004741270 */
[----:B------:R-:W-:Y:S01]  /*2850*/  IMAD R30, R22, c[0x0][0x1a0], R5 ;  /* 0x00006800161e7a24 */ /* 0x000fe200078e0205 */
[----:B------:R-:W-:Y:S01]  /*2860*/  ISETP.LT.AND P1, PT, R27, c[0x0][0x1ac], !P0 ;  /* 0x00006b001b007a0c */ /* 0x000fe20004721270 */
[----:B------:R-:W-:Y:S01]  /*2870*/  IMAD R22, R43, UR4, R38 ;  /* 0x000000042b167c24 */ /* 0x000fe2000f8e0226 */
[----:B------:R-:W-:Y:S01]  /*2880*/  ISETP.LT.AND P0, PT, R3, c[0x0][0x1ac], !P0 ;  /* 0x00006b0003007a0c */ /* 0x000fe20004701270 */
[----:B------:R-:W-:-:S02]  /*2890*/  IMAD R26, R26, c[0x0][0x1a0], R3 ;  /* 0x000068001a1a7a24 */ /* 0x000fc400078e0203 */
[----:B------:R-:W-:Y:S02]  /*28a0*/  IMAD R24, R24, c[0x0][0x1a0], R27 ;  /* 0x0000680018187a24 */ /* 0x000fe400078e021b */
[C---:B------:R-:W-:Y:S02]  /*28b0*/  IMAD R3, R43.reuse, UR4, R48 ;  /* 0x000000042b037c24 */ /* 0x040fe4000f8e0230 */
[C---:B----4-:R-:W-:Y:S02]  /*28c0*/  IMAD R10, R43.reuse, UR4, R28 ;  /* 0x000000042b0a7c24 */ /* 0x050fe4000f8e021c */
[----:B------:R-:W-:Y:S02]  /*28d0*/  IMAD R5, R43, UR4, R34 ;  /* 0x000000042b057c24 */ /* 0x000fe4000f8e0222 */
[----:B------:R-:W-:Y:S02]  /*28e0*/  IMAD R11, R31, UR5, R22 ;  /* 0x000000051f0b7c24 */ /* 0x000fe4000f8e0216 */
[----:B0-----:R-:W-:-:S02]  /*28f0*/  IMAD R0, R43, UR4, R30 ;  /* 0x000000042b007c24 */ /* 0x001fc4000f8e021e */
[----:B------:R-:W-:Y:S02]  /*2900*/  IMAD R17, R43, UR4, R24 ;  /* 0x000000042b117c24 */ /* 0x000fe4000f8e0218 */
[----:B------:R-:W-:Y:S02]  /*2910*/  IMAD R3, R12, UR5, R3 ;  /* 0x000000050c037c24 */ /* 0x000fe4000f8e0203 */
[----:B------:R-:W-:Y:S02]  /*2920*/  IMAD R19, R13, UR5, R10 ;  /* 0x000000050d137c24 */ /* 0x000fe4000f8e020a */
[----:B------:R-:W-:Y:S02]  /*2930*/  IMAD R20, R43, UR4, R26 ;  /* 0x000000042b147c24 */ /* 0x000fe4000f8e021a */
[----:B------:R-:W-:Y:S02]  /*2940*/  IMAD R5, R14, UR5, R5 ;  /* 0x000000050e057c24 */ /* 0x000fe4000f8e0205 */
[----:B------:R-:W-:-:S04]  /*2950*/  IMAD.WIDE R10, R11, R2, c[0x0][0x198] ;  /* 0x000066000b0a7625 */ /* 0x000fc800078e0202 */
[----:B------:R-:W-:Y:S02]  /*2960*/  IMAD R21, R15, UR5, R0 ;  /* 0x000000050f157c24 */ /* 0x000fe4000f8e0200 */
[----:B------:R-:W-:Y:S02]  /*2970*/  IMAD R25, R16, UR5, R17 ;  /* 0x0000000510197c24 */ /* 0x000fe4000f8e0211 */
[-C--:B------:R-:W-:Y:S01]  /*2980*/  IMAD.WIDE R12, R3, R2.reuse, c[0x0][0x198] ;  /* 0x00006600030c7625 */ /* 0x080fe200078e0202 */
[----:B------:R0:W-:Y:S03]  /*2990*/  @P6 STG.E.U16 [R10.64], R18 ;  /* 0x000000120a006986 */ /* 0x0001e6000c101506 */
[----:B------:R-:W-:Y:S01]  /*29a0*/  IMAD.WIDE R14, R19, R2, c[0x0][0x198] ;  /* 0x00006600130e7625 */ /* 0x000fe200078e0202 */
[----:B-1----:R0:W-:Y:S03]  /*29b0*/  @P5 STG.E.U16 [R12.64], R9 ;  /* 0x000000090c005986 */ /* 0x0021e6000c101506 */
[----:B------:R-:W-:-:S02]  /*29c0*/  IMAD R27, R23, UR5, R20 ;  /* 0x00000005171b7c24 */ /* 0x000fc4000f8e0214 */
[-C--:B------:R-:W-:Y:S01]  /*29d0*/  IMAD.WIDE R16, R5, R2.reuse, c[0x0][0x198] ;  /* 0x0000660005107625 */ /* 0x080fe200078e0202 */
[----:B--2---:R0:W-:Y:S03]  /*29e0*/  @P4 STG.E.U16 [R14.64], R8 ;  /* 0x000000080e004986 */ /* 0x0041e6000c101506 */
[-C--:B------:R-:W-:Y:S01]  /*29f0*/  IMAD.WIDE R20, R21, R2.reuse, c[0x0][0x198] ;  /* 0x0000660015147625 */ /* 0x080fe200078e0202 */
[----:B---3--:R0:W-:Y:S03]  /*2a00*/  @P3 STG.E.U16 [R16.64], R7 ;  /* 0x0000000710003986 */ /* 0x0081e6000c101506 */
[----:B------:R-:W-:Y:S01]  /*2a10*/  IMAD.WIDE R22, R25, R2, c[0x0][0x198] ;  /* 0x0000660019167625 */ /* 0x000fe200078e0202 */
[----:B------:R0:W-:Y:S04]  /*2a20*/  @P2 STG.E.U16 [R20.64], R6 ;  /* 0x0000000614002986 */ /* 0x0001e8000c101506 */
[----:B------:R0:W-:Y:S01]  /*2a30*/  @P1 STG.E.U16 [R22.64], R4 ;  /* 0x0000000416001986 */ /* 0x0001e2000c101506 */
[----:B------:R-:W-:Y:S05]  /*2a40*/  @!P0 EXIT ;  /* 0x000000000000894d */ /* 0x000fea0003800000 */
[----:B------:R-:W1:Y:S01]  /*2a50*/  LDS.U16 R47, [R47+0xe38] ;  /* 0x000e38002f2f7984 */ /* 0x000e620000000400 */
[----:B------:R-:W-:-:S05]  /*2a60*/  IMAD.WIDE R2, R27, R2, c[0x0][0x198] ;  /* 0x000066001b027625 */ /* 0x000fca00078e0202 */
[----:B-1----:R-:W-:Y:S01]  /*2a70*/  STG.E.U16 [R2.64], R47 ;  /* 0x0000002f02007986 */ /* 0x002fe2000c101506 */
[----:B------:R-:W-:Y:S05]  /*2a80*/  EXIT ;  /* 0x000000000000794d */ /* 0x000fea0003800000 */
.L_x_0:
[----:B------:R-:W-:-:S00]  /*2a90*/  BRA `(.L_x_0) ;  /* 0xfffffff000007947 */ /* 0x000fc0000383ffff */
[----:B------:R-:W-:-:S00]  /*2aa0*/  NOP ;  /* 0x0000000000007918 */ /* 0x000fc00000000000 */
        /* <DEDUP_REMOVED lines=13> */
.L_x_1:


//--------------------- .nv.shared.triton__0d1d2d3d4d5d6d7d89101112de --------------------------
	.section	.nv.shared.triton__0d1d2d3d4d5d6d7d89101112de,"aw",@nobits
	.align	16
